	.headerflags	@"EF_CUDA_TEXMODE_UNIFIED EF_CUDA_64BIT_ADDRESS EF_CUDA_SM86 EF_CUDA_VIRTUAL_SM(EF_CUDA_SM86)"
	.elftype	@"ET_EXEC"


//--------------------- .nv.info                  --------------------------
	.section	.nv.info,"",@"SHT_CUDA_INFO"
	.align	4


	//----- nvinfo : EIATTR_REGCOUNT
	.align		4
        /*0000*/ 	.byte	0x04, 0x2f
        /*0002*/ 	.short	(.L_1 - .L_0)
	.align		4
.L_0:
        /*0004*/ 	.word	index@(triton_mm)
        /*0008*/ 	.word	0x000000fb


	//----- nvinfo : EIATTR_MIN_STACK_SIZE
	.align		4
.L_1:
        /*000c*/ 	.byte	0x04, 0x12
        /*000e*/ 	.short	(.L_3 - .L_2)
	.align		4
.L_2:
        /*0010*/ 	.word	index@(triton_mm)
        /*0014*/ 	.word	0x00000000


	//----- nvinfo : EIATTR_FRAME_SIZE
	.align		4
.L_3:
        /*0018*/ 	.byte	0x04, 0x11
        /*001a*/ 	.short	(.L_5 - .L_4)
	.align		4
.L_4:
        /*001c*/ 	.word	index@(triton_mm)
        /*0020*/ 	.word	0x00000000


	//----- nvinfo : EIATTR_MIN_STACK_SIZE
	.align		4
.L_5:
        /*0024*/ 	.byte	0x04, 0x12
        /*0026*/ 	.short	(.L_7 - .L_6)
	.align		4
.L_6:
        /*0028*/ 	.word	index@(triton_mm)
        /*002c*/ 	.word	0x00000000
.L_7:


//--------------------- .nv.info.triton_mm        --------------------------
	.section	.nv.info.triton_mm,"",@"SHT_CUDA_INFO"
	.sectionflags	@""
	.align	4


	//----- nvinfo : EIATTR_CUDA_API_VERSION
	.align		4
        /*0000*/ 	.byte	0x04, 0x37
        /*0002*/ 	.short	(.L_9 - .L_8)
.L_8:
        /*0004*/ 	.word	0x0000007c


	//----- nvinfo : EIATTR_SW2861232_WAR
	.align		4
.L_9:
        /*0008*/ 	.byte	0x01, 0x35
	.zero		2


	//----- nvinfo : EIATTR_PARAM_CBANK
	.align		4
        /*000c*/ 	.byte	0x04, 0x0a
        /*000e*/ 	.short	(.L_11 - .L_10)
	.align		4
.L_10:
        /*0010*/ 	.word	index@(.nv.constant0.triton_mm)
        /*0014*/ 	.short	0x0160
        /*0016*/ 	.short	0x0020


	//----- nvinfo : EIATTR_CBANK_PARAM_SIZE
	.align		4
.L_11:
        /*0018*/ 	.byte	0x03, 0x19
        /*001a*/ 	.short	0x0020


	//----- nvinfo : EIATTR_KPARAM_INFO
	.align		4
        /*001c*/ 	.byte	0x04, 0x17
        /*001e*/ 	.short	(.L_13 - .L_12)
.L_12:
        /*0020*/ 	.word	0x00000000
        /*0024*/ 	.short	0x0003
        /*0026*/ 	.short	0x0018
        /*0028*/ 	.byte	0x00, 0xf4, 0x21, 0x00


	//----- nvinfo : EIATTR_KPARAM_INFO
	.align		4
.L_13:
        /*002c*/ 	.byte	0x04, 0x17
        /*002e*/ 	.short	(.L_15 - .L_14)
.L_14:
        /*0030*/ 	.word	0x00000000
        /*0034*/ 	.short	0x0002
        /*0036*/ 	.short	0x0010
        /*0038*/ 	.byte	0x00, 0xf4, 0x21, 0x00


	//----- nvinfo : EIATTR_KPARAM_INFO
	.align		4
.L_15:
        /*003c*/ 	.byte	0x04, 0x17
        /*003e*/ 	.short	(.L_17 - .L_16)
.L_16:
        /*0040*/ 	.word	0x00000000
        /*0044*/ 	.short	0x0001
        /*0046*/ 	.short	0x0008
        /*0048*/ 	.byte	0x00, 0xf4, 0x21, 0x00


	//----- nvinfo : EIATTR_KPARAM_INFO
	.align		4
.L_17:
        /*004c*/ 	.byte	0x04, 0x17
        /*004e*/ 	.short	(.L_19 - .L_18)
.L_18:
        /*0050*/ 	.word	0x00000000
        /*0054*/ 	.short	0x0000
        /*0056*/ 	.short	0x0000
        /*0058*/ 	.byte	0x00, 0xf4, 0x21, 0x00


	//----- nvinfo : EIATTR_MAXREG_COUNT
	.align		4
.L_19:
        /*005c*/ 	.byte	0x03, 0x1b
        /*005e*/ 	.short	0x00ff


	//----- nvinfo : EIATTR_EXIT_INSTR_OFFSETS
	.align		4
        /*0060*/ 	.byte	0x04, 0x1c
        /*0062*/ 	.short	(.L_21 - .L_20)


	//   ....[0]....
.L_20:
        /*0064*/ 	.word	0x00003ea0


	//   ....[1]....
        /*0068*/ 	.word	0x00003ef0


	//----- nvinfo : EIATTR_REQNTID
	.align		4
.L_21:
        /*006c*/ 	.byte	0x04, 0x10
        /*006e*/ 	.short	(.L_23 - .L_22)
.L_22:
        /*0070*/ 	.word	0x00000100
        /*0074*/ 	.word	0x00000001
        /*0078*/ 	.word	0x00000001
.L_23:


//--------------------- .nv.callgraph             --------------------------
	.section	.nv.callgraph,"",@"SHT_CUDA_CALLGRAPH"
	.align	4
	.sectionentsize	8
	.align		4
        /*0000*/ 	.word	0x00000000
	.align		4
        /*0004*/ 	.word	0xffffffff
	.align		4
        /*0008*/ 	.word	0x00000000
	.align		4
        /*000c*/ 	.word	0xfffffffe
	.align		4
        /*0010*/ 	.word	0x00000000
	.align		4
        /*0014*/ 	.word	0xfffffffd
	.align		4
        /*0018*/ 	.word	0x00000000
	.align		4
        /*001c*/ 	.word	0xfffffffc


//--------------------- .nv.rel.action            --------------------------
	.section	.nv.rel.action,"",@"SHT_CUDA_RELOCINFO"
	.align	8
	.sectionentsize	8
        /*0000*/ 	.byte	0x73, 0x00, 0x00, 0x00, 0x00, 0x00, 0x00, 0x00, 0x00, 0x00, 0x00, 0x11, 0x25, 0x00, 0x05, 0x36


//--------------------- .nv.constant0.triton_mm   --------------------------
	.section	.nv.constant0.triton_mm,"a",@progbits
	.sectionflags	@""
	.align	4
.nv.constant0.triton_mm:
	.zero		384


//--------------------- .text.triton_mm           --------------------------
	.section	.text.triton_mm,"ax",@progbits
	.sectionflags	@"SHF_BARRIERS=1"
	.sectioninfo	@"SHI_REGISTERS=251"
	.align	128
        .global         triton_mm
        .type           triton_mm,@function
        .size           triton_mm,(.L_x_2 - triton_mm)
        .other          triton_mm,@"STO_CUDA_ENTRY STV_DEFAULT"
triton_mm:
.text.triton_mm:
[----:B------:R-:W-:Y:S02]  /*0000*/  IMAD.MOV.U32 R1, RZ, RZ, c[0x0][0x28] ;  /* 0x00000a00ff017624 */ /* 0x000fe400078e00ff */
[----:B------:R-:W1:Y:S01]  /*0010*/  S2UR UR7, SR_CTAID.X ;  /* 0x00000000000779c3 */ /* 0x000e620000002500 */
[----:B------:R-:W2:Y:S01]  /*0020*/  S2R R4, SR_CTAID.X ;  /* 0x0000000000047919 */ /* 0x000ea20000002500 */
[----:B------:R-:W-:Y:S01]  /*0030*/  CS2R R128, SRZ ;  /* 0x0000000000807805 */ /* 0x000fe2000001ff00 */
[----:B------:R-:W-:Y:S01]  /*0040*/  CS2R R130, SRZ ;  /* 0x0000000000827805 */ /* 0x000fe2000001ff00 */
[----:B------:R-:W-:Y:S01]  /*0050*/  CS2R R132, SRZ ;  /* 0x0000000000847805 */ /* 0x000fe2000001ff00 */
[----:B------:R-:W3:Y:S01]  /*0060*/  S2R R13, SR_TID.X ;  /* 0x00000000000d7919 */ /* 0x000ee20000002100 */
[----:B------:R-:W-:Y:S01]  /*0070*/  CS2R R134, SRZ ;  /* 0x0000000000867805 */ /* 0x000fe2000001ff00 */
        /* <DEDUP_REMOVED lines=17> */
[----:B-1----:R-:W-:Y:S01]  /*0190*/  UIMAD.WIDE UR4, UR7, 0x2aaaaaab, URZ ;  /* 0x2aaaaaab070478a5 */ /* 0x002fe2000f8e023f */
[----:B--2---:R-:W-:Y:S01]  /*01a0*/  IABS R4, R4 ;  /* 0x0000000400047213 */ /* 0x004fe20000000000 */
[----:B------:R-:W-:Y:S01]  /*01b0*/  CS2R R142, SRZ ;  /* 0x00000000008e7805 */ /* 0x000fe2000001ff00 */
[----:B------:R-:W-:Y:S01]  /*01c0*/  CS2R R40, SRZ ;  /* 0x0000000000287805 */ /* 0x000fe2000001ff00 */
[----:B------:R-:W-:Y:S01]  /*01d0*/  USHF.R.U32.HI UR4, URZ, 0x1f, UR5 ;  /* 0x0000001f3f047899 */ /* 0x000fe20008011605 */
[----:B---3--:R-:W-:Y:S01]  /*01e0*/  IMAD.SHL.U32 R247, R13, 0x2, RZ ;  /* 0x000000020df77824 */ /* 0x008fe200078e00ff */
[----:B------:R-:W-:Y:S01]  /*01f0*/  SHF.R.U32.HI R228, RZ, 0x2, R13 ;  /* 0x00000002ffe47819 */ /* 0x000fe2000001160d */
[----:B------:R-:W-:Y:S01]  /*0200*/  CS2R R42, SRZ ;  /* 0x00000000002a7805 */ /* 0x000fe2000001ff00 */
[----:B------:R-:W-:Y:S01]  /*0210*/  ULEA.HI.SX32 UR8, UR5, UR4, 0x1c ;  /* 0x0000000405087291 */ /* 0x000fe2000f8fe23f */
[----:B------:R-:W-:Y:S01]  /*0220*/  CS2R R44, SRZ ;  /* 0x00000000002c7805 */ /* 0x000fe2000001ff00 */
[----:B------:R-:W-:Y:S01]  /*0230*/  LOP3.LUT R7, R247, 0x30, RZ, 0xc0, !PT ;  /* 0x00000030f7077812 */ /* 0x000fe200078ec0ff */
[----:B------:R-:W-:Y:S01]  /*0240*/  UMOV UR4, 0xfffffff8 ;  /* 0xfffffff800047882 */ /* 0x000fe20000000000 */
[----:B------:R-:W-:Y:S01]  /*0250*/  CS2R R46, SRZ ;  /* 0x00000000002e7805 */ /* 0x000fe2000001ff00 */
[----:B------:R-:W-:Y:S01]  /*0260*/  UIMAD UR4, UR8, UR4, 0x21 ;  /* 0x00000021080474a4 */ /* 0x000fe2000f8e0204 */
[----:B------:R-:W-:Y:S01]  /*0270*/  CS2R R48, SRZ ;  /* 0x0000000000307805 */ /* 0x000fe2000001ff00 */
[----:B------:R-:W-:Y:S01]  /*0280*/  UIMAD UR10, UR8, -0x60, UR7 ;  /* 0xffffffa0080a78a4 */ /* 0x000fe2000f8e0207 */
[----:B------:R-:W-:Y:S01]  /*0290*/  CS2R R50, SRZ ;  /* 0x0000000000327805 */ /* 0x000fe2000001ff00 */
[----:B------:R-:W-:Y:S01]  /*02a0*/  UISETP.LT.AND UP0, UPT, UR4, 0x8, UPT ;  /* 0x000000080400788c */ /* 0x000fe2000bf01270 */
[----:B------:R-:W-:Y:S01]  /*02b0*/  CS2R R52, SRZ ;  /* 0x0000000000347805 */ /* 0x000fe2000001ff00 */
[----:B------:R-:W-:Y:S01]  /*02c0*/  CS2R R54, SRZ ;  /* 0x0000000000367805 */ /* 0x000fe2000001ff00 */
[----:B------:R-:W-:Y:S01]  /*02d0*/  CS2R R56, SRZ ;  /* 0x0000000000387805 */ /* 0x000fe2000001ff00 */
[----:B------:R-:W-:Y:S01]  /*02e0*/  USEL UR9, UR4, 0x8, UP0 ;  /* 0x0000000804097887 */ /* 0x000fe20008000000 */
[----:B------:R-:W-:Y:S01]  /*02f0*/  IMAD.U32 R5, RZ, RZ, UR10 ;  /* 0x0000000aff057e24 */ /* 0x000fe2000f8e00ff */
[----:B------:R-:W-:Y:S01]  /*0300*/  UISETP.GE.AND UP0, UPT, UR7, URZ, UPT ;  /* 0x0000003f0700728c */ /* 0x000fe2000bf06270 */
[----:B------:R-:W-:Y:S01]  /*0310*/  CS2R R58, SRZ ;  /* 0x00000000003a7805 */ /* 0x000fe2000001ff00 */
[----:B------:R-:W-:Y:S01]  /*0320*/  UMOV UR4, URZ ;  /* 0x0000003f00047c82 */ /* 0x000fe20008000000 */
[----:B------:R-:W-:Y:S01]  /*0330*/  CS2R R60, SRZ ;  /* 0x00000000003c7805 */ /* 0x000fe2000001ff00 */
[----:B------:R-:W-:Y:S01]  /*0340*/  IMAD.U32 R3, RZ, RZ, UR9 ;  /* 0x00000009ff037e24 */ /* 0x000fe2000f8e00ff */
[----:B------:R-:W-:Y:S01]  /*0350*/  ULOP3.LUT UR10, UR10, UR9, URZ, 0x3c, !UPT ;  /* 0x000000090a0a7292 */ /* 0x000fe2000f8e3c3f */
[----:B------:R-:W-:Y:S01]  /*0360*/  CS2R R62, SRZ ;  /* 0x00000000003e7805 */ /* 0x000fe2000001ff00 */
[----:B------:R-:W-:Y:S01]  /*0370*/  CS2R R64, SRZ ;  /* 0x0000000000407805 */ /* 0x000fe2000001ff00 */
[----:B------:R-:W-:Y:S01]  /*0380*/  CS2R R66, SRZ ;  /* 0x0000000000427805 */ /* 0x000fe2000001ff00 */
[----:B------:R-:W-:Y:S01]  /*0390*/  IABS R6, R3 ;  /* 0x0000000300067213 */ /* 0x000fe20000000000 */
[----:B------:R-:W-:Y:S01]  /*03a0*/  CS2R R68, SRZ ;  /* 0x0000000000447805 */ /* 0x000fe2000001ff00 */
[----:B------:R-:W-:Y:S01]  /*03b0*/  CS2R R70, SRZ ;  /* 0x0000000000467805 */ /* 0x000fe2000001ff00 */
[----:B------:R-:W-:Y:S01]  /*03c0*/  CS2R R72, SRZ ;  /* 0x0000000000487805 */ /* 0x000fe2000001ff00 */
[----:B------:R1:W2:Y:S01]  /*03d0*/  R2UR UR14, R6 ;  /* 0x00000000060e73c2 */ /* 0x0002a200000e0000 */
[----:B------:R-:W-:Y:S01]  /*03e0*/  CS2R R74, SRZ ;  /* 0x00000000004a7805 */ /* 0x000fe2000001ff00 */
[----:B------:R-:W-:Y:S01]  /*03f0*/  CS2R R76, SRZ ;  /* 0x00000000004c7805 */ /* 0x000fe2000001ff00 */
[----:B------:R-:W-:Y:S01]  /*0400*/  CS2R R78, SRZ ;  /* 0x00000000004e7805 */ /* 0x000fe2000001ff00 */
[----:B------:R-:W-:Y:S01]  /*0410*/  CS2R R80, SRZ ;  /* 0x0000000000507805 */ /* 0x000fe2000001ff00 */
[----:B------:R-:W-:Y:S01]  /*0420*/  CS2R R82, SRZ ;  /* 0x0000000000527805 */ /* 0x000fe2000001ff00 */
[----:B------:R-:W-:Y:S01]  /*0430*/  CS2R R84, SRZ ;  /* 0x0000000000547805 */ /* 0x000fe2000001ff00 */
[----:B------:R-:W-:Y:S01]  /*0440*/  CS2R R86, SRZ ;  /* 0x0000000000567805 */ /* 0x000fe2000001ff00 */
[----:B-1----:R-:W-:Y:S01]  /*0450*/  IABS R6, R5 ;  /* 0x0000000500067213 */ /* 0x002fe20000000000 */
[----:B------:R-:W-:Y:S01]  /*0460*/  CS2R R188, SRZ ;  /* 0x0000000000bc7805 */ /* 0x000fe2000001ff00 */
[----:B------:R-:W-:Y:S01]  /*0470*/  IABS R5, R3 ;  /* 0x0000000300057213 */ /* 0x000fe20000000000 */
[----:B------:R-:W-:Y:S01]  /*0480*/  IMAD.MOV.U32 R3, RZ, RZ, R4 ;  /* 0x000000ffff037224 */ /* 0x000fe200078e0004 */
[----:B------:R1:W3:Y:S01]  /*0490*/  R2UR UR13, R6 ;  /* 0x00000000060d73c2 */ /* 0x0002e200000e0000 */
[----:B------:R-:W-:Y:S01]  /*04a0*/  CS2R R190, SRZ ;  /* 0x0000000000be7805 */ /* 0x000fe2000001ff00 */
[----:B------:R-:W-:Y:S01]  /*04b0*/  CS2R R184, SRZ ;  /* 0x0000000000b87805 */ /* 0x000fe2000001ff00 */
[----:B------:R-:W-:Y:S01]  /*04c0*/  IMAD.MOV R5, RZ, RZ, -R5 ;  /* 0x000000ffff057224 */ /* 0x000fe200078e0a05 */
[----:B------:R-:W-:Y:S01]  /*04d0*/  CS2R R186, SRZ ;  /* 0x0000000000ba7805 */ /* 0x000fe2000001ff00 */
[----:B------:R-:W-:Y:S01]  /*04e0*/  CS2R R180, SRZ ;  /* 0x0000000000b47805 */ /* 0x000fe2000001ff00 */
[----:B------:R-:W-:Y:S01]  /*04f0*/  CS2R R182, SRZ ;  /* 0x0000000000b67805 */ /* 0x000fe2000001ff00 */
[----:B------:R-:W-:Y:S01]  /*0500*/  CS2R R176, SRZ ;  /* 0x0000000000b07805 */ /* 0x000fe2000001ff00 */
[----:B------:R4:W1:Y:S01]  /*0510*/  R2UR UR11, R3 ;  /* 0x00000000030b73c2 */ /* 0x00086200000e0000 */
[----:B------:R-:W-:Y:S01]  /*0520*/  CS2R R178, SRZ ;  /* 0x0000000000b27805 */ /* 0x000fe2000001ff00 */
[----:B------:R-:W-:Y:S01]  /*0530*/  CS2R R172, SRZ ;  /* 0x0000000000ac7805 */ /* 0x000fe2000001ff00 */
[----:B------:R-:W-:Y:S01]  /*0540*/  CS2R R174, SRZ ;  /* 0x0000000000ae7805 */ /* 0x000fe2000001ff00 */
[----:B--2---:R-:W2:Y:S04]  /*0550*/  I2F.RP R0, UR14 ;  /* 0x0000000e00007d06 */ /* 0x004ea80008209400 */
[----:B------:R1:W1:Y:S01]  /*0560*/  R2UR UR12, R5 ;  /* 0x00000000050c73c2 */ /* 0x00026200000e0000 */
[----:B----4-:R-:W-:-:S04]  /*0570*/  SHF.R.U32.HI R3, RZ, 0x3, R13 ;  /* 0x00000003ff037819 */ /* 0x010fc8000001160d */
[----:B------:R-:W-:Y:S01]  /*0580*/  SGXT.U32 R3, R3, 0x4 ;  /* 0x000000040303781a */ /* 0x000fe20000000000 */
[----:B--2---:R-:W2:Y:S02]  /*0590*/  MUFU.RCP R0, R0 ;  /* 0x0000000000007308 */ /* 0x004ea40000001000 */
[----:B--2---:R-:W-:Y:S01]  /*05a0*/  IADD3 R2, R0, 0xffffffe, RZ ;  /* 0x0ffffffe00027810 */ /* 0x004fe20007ffe0ff */
[----:B------:R-:W-:-:S05]  /*05b0*/  IMAD.SHL.U32 R0, R13, 0x10, RZ ;  /* 0x000000100d007824 */ /* 0x000fca00078e00ff */
[----:B------:R-:W2:Y:S01]  /*05c0*/  F2I.FTZ.U32.TRUNC.NTZ R2, R2 ;  /* 0x0000000200027305 */ /* 0x000ea2000021f000 */
[C---:B------:R-:W-:Y:S02]  /*05d0*/  LOP3.LUT R4, R0.reuse, 0x40, RZ, 0xc0, !PT ;  /* 0x0000004000047812 */ /* 0x040fe400078ec0ff */
[C---:B-1----:R-:W-:Y:S02]  /*05e0*/  LOP3.LUT R6, R0.reuse, 0x60, RZ, 0xc0, !PT ;  /* 0x0000006000067812 */ /* 0x042fe400078ec0ff */
[----:B------:R-:W-:Y:S02]  /*05f0*/  LOP3.LUT R5, R0, 0x10, RZ, 0xc0, !PT ;  /* 0x0000001000057812 */ /* 0x000fe400078ec0ff */
[----:B------:R-:W-:Y:S02]  /*0600*/  LOP3.LUT R6, R6, 0x10, R13, 0xf8, !PT ;  /* 0x0000001006067812 */ /* 0x000fe400078ef80d */
[----:B------:R-:W-:Y:S02]  /*0610*/  LOP3.LUT R246, R7, 0x70, R0, 0x78, !PT ;  /* 0x0000007007f67812 */ /* 0x000fe400078e7800 */
[----:B------:R-:W-:-:S02]  /*0620*/  LOP3.LUT R12, R6, 0x60, R5, 0x1e, !PT ;  /* 0x00000060060c7812 */ /* 0x000fc400078e1e05 */
[----:B------:R-:W-:Y:S01]  /*0630*/  LOP3.LUT R5, R0, 0x20, R5, 0x2e, !PT ;  /* 0x0000002000057812 */ /* 0x000fe200078e2e05 */
[----:B--2---:R1:W2:Y:S03]  /*0640*/  R2UR UR5, R2 ;  /* 0x00000000020573c2 */ /* 0x0042a600000e0000 */
[----:B------:R-:W-:-:S04]  /*0650*/  LOP3.LUT R5, R5, 0x40, R0, 0xf8, !PT ;  /* 0x0000004005057812 */ /* 0x000fc800078ef800 */
[----:B------:R-:W-:Y:S02]  /*0660*/  LOP3.LUT R8, R5, 0x10, R13, 0x78, !PT ;  /* 0x0000001005087812 */ /* 0x000fe400078e780d */
[----:B-1----:R-:W-:-:S04]  /*0670*/  LOP3.LUT R2, R0, 0x30, RZ, 0xc0, !PT ;  /* 0x0000003000027812 */ /* 0x002fc800078ec0ff */
[----:B------:R-:W-:Y:S02]  /*0680*/  LOP3.LUT R225, R2, 0x40, RZ, 0xfc, !PT ;  /* 0x0000004002e17812 */ /* 0x000fe400078efcff */
[C---:B------:R-:W-:Y:S02]  /*0690*/  LOP3.LUT R2, R4.reuse, 0x10, R13, 0xf8, !PT ;  /* 0x0000001004027812 */ /* 0x040fe400078ef80d */
[----:B------:R-:W-:Y:S02]  /*06a0*/  LOP3.LUT R4, R4, 0x30, R247, 0xf8, !PT ;  /* 0x0000003004047812 */ /* 0x000fe400078ef8f7 */
[----:B------:R-:W-:Y:S02]  /*06b0*/  LOP3.LUT R230, R225, R2, RZ, 0x3c, !PT ;  /* 0x00000002e1e67212 */ /* 0x000fe400078e3cff */
[C---:B------:R-:W-:Y:S02]  /*06c0*/  LOP3.LUT R2, R13.reuse, 0x20, RZ, 0xc0, !PT ;  /* 0x000000200d027812 */ /* 0x040fe400078ec0ff */
[----:B------:R-:W-:Y:S01]  /*06d0*/  LOP3.LUT R225, R4, R225, RZ, 0x3c, !PT ;  /* 0x000000e104e17212 */ /* 0x000fe200078e3cff */
[----:B--2---:R-:W-:Y:S01]  /*06e0*/  UIADD3 UR6, URZ, -UR5, URZ ;  /* 0x800000053f067290 */ /* 0x004fe2000fffe03f */
[----:B------:R-:W-:Y:S01]  /*06f0*/  LOP3.LUT R4, R13, 0x80, RZ, 0xc0, !PT ;  /* 0x000000800d047812 */ /* 0x000fe200078ec0ff */
[----:B------:R-:W-:Y:S01]  /*0700*/  IMAD.SHL.U32 R9, R2, 0x2, RZ ;  /* 0x0000000202097824 */ /* 0x000fe200078e00ff */
[----:B------:R-:W-:Y:S01]  /*0710*/  SHF.R.U32.HI R11, RZ, 0x2, R2 ;  /* 0x00000002ff0b7819 */ /* 0x000fe20000011602 */
[----:B------:R-:W-:Y:S01]  /*0720*/  UIMAD UR6, UR6, UR14, URZ ;  /* 0x0000000e060672a4 */ /* 0x000fe2000f8e023f */
[----:B------:R-:W-:-:S02]  /*0730*/  LOP3.LUT R2, R0, 0x70, RZ, 0xc0, !PT ;  /* 0x0000007000027812 */ /* 0x000fc400078ec0ff */
[----:B------:R-:W-:Y:S01]  /*0740*/  SHF.R.U32.HI R4, RZ, 0x3, R4 ;  /* 0x00000003ff047819 */ /* 0x000fe20000011604 */
[----:B------:R-:W-:Y:S01]  /*0750*/  UIMAD.WIDE.U32 UR4, UR5, UR6, UR4 ;  /* 0x00000006050472a5 */ /* 0x000fe2000f8e0004 */
[--C-:B------:R-:W-:Y:S02]  /*0760*/  LOP3.LUT R232, R2, 0x10, R13.reuse, 0x78, !PT ;  /* 0x0000001002e87812 */ /* 0x100fe400078e780d */
[--C-:B------:R-:W-:Y:S02]  /*0770*/  LOP3.LUT R2, R4, 0x8, R13.reuse, 0xf8, !PT ;  /* 0x0000000804027812 */ /* 0x100fe400078ef80d */
[----:B------:R-:W-:Y:S02]  /*0780*/  LOP3.LUT R3, R3, R4, RZ, 0xfc, !PT ;  /* 0x0000000403037212 */ /* 0x000fe400078efcff */
[----:B------:R-:W-:Y:S01]  /*0790*/  UMOV UR6, UR5 ;  /* 0x0000000500067c82 */ /* 0x000fe20008000000 */
[--C-:B------:R-:W-:Y:S01]  /*07a0*/  LOP3.LUT R2, R2, 0x7, R13.reuse, 0xf8, !PT ;  /* 0x0000000702027812 */ /* 0x100fe200078ef80d */
[----:B------:R-:W-:Y:S01]  /*07b0*/  UIMAD.WIDE.U32 UR4, UR6, UR11, URZ ;  /* 0x0000000b060472a5 */ /* 0x000fe2000f8e003f */
[--C-:B------:R-:W-:Y:S01]  /*07c0*/  LOP3.LUT R4, R4, 0xf, R13.reuse, 0xf8, !PT ;  /* 0x0000000f04047812 */ /* 0x100fe200078ef80d */
[----:B---3--:R-:W-:Y:S01]  /*07d0*/  UIMAD.WIDE.U32 UR6, UR6, UR13, URZ ;  /* 0x0000000d060672a5 */ /* 0x008fe2000f8e003f */
[----:B------:R-:W-:Y:S01]  /*07e0*/  LOP3.LUT R10, R246, R9, RZ, 0x3c, !PT ;  /* 0x00000009f60a7212 */ /* 0x000fe200078e3cff */
[----:B------:R-:W-:Y:S01]  /*07f0*/  UIMAD UR5, UR5, UR12, UR11 ;  /* 0x0000000c050572a4 */ /* 0x000fe2000f8e020b */
[----:B------:R-:W-:Y:S01]  /*0800*/  IMAD.SHL.U32 R2, R2, 0x80, RZ ;  /* 0x0000008002027824 */ /* 0x000fe200078e00ff */
[----:B------:R-:W-:Y:S01]  /*0810*/  UIMAD UR4, UR7, UR12, UR13 ;  /* 0x0000000c070472a4 */ /* 0x000fe2000f8e020d */
[----:B------:R-:W-:Y:S01]  /*0820*/  IMAD.SHL.U32 R243, R4, 0x80, RZ ;  /* 0x0000008004f37824 */ /* 0x000fe200078e00ff */
[----:B------:R-:W-:Y:S01]  /*0830*/  UISETP.GT.U32.AND UP2, UPT, UR14, UR5, UPT ;  /* 0x000000050e00728c */ /* 0x000fe2000bf44070 */
[----:B------:R-:W-:Y:S01]  /*0840*/  LOP3.LUT R33, R11, 0x7, R13, 0xf8, !PT ;  /* 0x000000070b217812 */ /* 0x000fe200078ef80d */
[----:B------:R-:W-:Y:S01]  /*0850*/  UISETP.GT.U32.AND UP1, UPT, UR14, UR4, UPT ;  /* 0x000000040e00728c */ /* 0x000fe2000bf24070 */
[C---:B------:R-:W-:Y:S01]  /*0860*/  IADD3 R237, R2.reuse, 0x1000, RZ ;  /* 0x0000100002ed7810 */ /* 0x040fe20007ffe0ff */
[----:B------:R-:W-:Y:S01]  /*0870*/  IMAD R245, R3, 0x80, R10 ;  /* 0x0000008003f57824 */ /* 0x000fe200078e020a */
[C---:B------:R-:W-:Y:S01]  /*0880*/  IADD3 R233, R2.reuse, 0x2000, RZ ;  /* 0x0000200002e97810 */ /* 0x040fe20007ffe0ff */
[----:B------:R-:W-:Y:S01]  /*0890*/  UMOV UR6, URZ ;  /* 0x0000003f00067c82 */ /* 0x000fe20008000000 */
[----:B------:R-:W-:-:S02]  /*08a0*/  IADD3 R229, R2, 0x3000, RZ ;  /* 0x0000300002e57810 */ /* 0x000fc40007ffe0ff */
[--C-:B------:R-:W-:Y:S02]  /*08b0*/  LOP3.LUT R227, R11, 0x10, R228.reuse, 0xf8, !PT ;  /* 0x000000100be37812 */ /* 0x100fe400078ef8e4 */
[----:B------:R-:W-:Y:S01]  /*08c0*/  @!UP2 UIADD3 UR5, UR5, -UR14, URZ ;  /* 0x8000000e0505a290 */ /* 0x000fe2000fffe03f */
[-C--:B------:R-:W-:Y:S01]  /*08d0*/  LOP3.LUT R244, R243, R232.reuse, RZ, 0xfc, !PT ;  /* 0x000000e8f3f47212 */ /* 0x080fe200078efcff */
[----:B------:R-:W-:Y:S01]  /*08e0*/  @!UP1 UIADD3 UR4, UR4, -UR14, URZ ;  /* 0x8000000e04049290 */ /* 0x000fe2000fffe03f */
[-C--:B------:R-:W-:Y:S01]  /*08f0*/  LOP3.LUT R242, R230, R243.reuse, RZ, 0xfc, !PT ;  /* 0x000000f3e6f27212 */ /* 0x080fe200078efcff */
[----:B------:R-:W-:Y:S01]  /*0900*/  UISETP.GT.U32.AND UP4, UPT, UR14, UR5, UPT ;  /* 0x000000050e00728c */ /* 0x000fe2000bf84070 */
[-C--:B------:R-:W-:Y:S01]  /*0910*/  LOP3.LUT R241, R12, R243.reuse, RZ, 0xfc, !PT ;  /* 0x000000f30cf17212 */ /* 0x080fe200078efcff */
[----:B------:R-:W-:Y:S01]  /*0920*/  UISETP.GE.U32.AND UP3, UPT, UR4, UR14, UPT ;  /* 0x0000000e0400728c */ /* 0x000fe2000bf66070 */
[C---:B------:R-:W-:Y:S01]  /*0930*/  LOP3.LUT R243, R8.reuse, R243, RZ, 0xfc, !PT ;  /* 0x000000f308f37212 */ /* 0x040fe200078efcff */
[----:B------:R-:W-:Y:S01]  /*0940*/  UISETP.GE.AND UP2, UPT, UR10, URZ, UPT ;  /* 0x0000003f0a00728c */ /* 0x000fe2000bf46270 */
[C---:B------:R-:W-:Y:S01]  /*0950*/  LOP3.LUT R239, R8.reuse, R237, RZ, 0xfc, !PT ;  /* 0x000000ed08ef7212 */ /* 0x040fe200078efcff */
[----:B------:R-:W-:Y:S01]  /*0960*/  @!UP1 UIADD3 UR7, UR7, 0x1, URZ ;  /* 0x0000000107079890 */ /* 0x000fe2000fffe03f */
[C---:B------:R-:W-:Y:S01]  /*0970*/  LOP3.LUT R235, R8.reuse, R233, RZ, 0xfc, !PT ;  /* 0x000000e908eb7212 */ /* 0x040fe200078efcff */
[----:B------:R-:W-:Y:S01]  /*0980*/  ULOP3.LUT UR4, URZ, UR9, URZ, 0x33, !UPT ;  /* 0x000000093f047292 */ /* 0x000fe2000f8e333f */
[----:B------:R-:W-:Y:S01]  /*0990*/  LOP3.LUT R231, R8, R229, RZ, 0xfc, !PT ;  /* 0x000000e508e77212 */ /* 0x000fe200078efcff */
[----:B------:R-:W-:Y:S01]  /*09a0*/  UISETP.NE.AND UP1, UPT, UR9, URZ, UPT ;  /* 0x0000003f0900728c */ /* 0x000fe2000bf25270 */
[----:B------:R-:W-:Y:S01]  /*09b0*/  LOP3.LUT R227, R227, 0x7, R13, 0xf8, !PT ;  /* 0x00000007e3e37812 */ /* 0x000fe200078ef80d */
[----:B------:R-:W-:Y:S01]  /*09c0*/  @!UP4 UIADD3 UR5, UR5, -UR14, URZ ;  /* 0x8000000e0505c290 */ /* 0x000fe2000fffe03f */
[-C--:B------:R-:W-:Y:S01]  /*09d0*/  LOP3.LUT R240, R237, R232.reuse, RZ, 0xfc, !PT ;  /* 0x000000e8edf07212 */ /* 0x080fe200078efcff */
[----:B------:R-:W-:Y:S01]  /*09e0*/  @UP3 UIADD3 UR7, UR7, 0x1, URZ ;  /* 0x0000000107073890 */ /* 0x000fe2000fffe03f */
[C---:B------:R-:W-:Y:S01]  /*09f0*/  LOP3.LUT R238, R230.reuse, R237, RZ, 0xfc, !PT ;  /* 0x000000ede6ee7212 */ /* 0x040fe200078efcff */
[----:B------:R-:W-:Y:S01]  /*0a00*/  @!UP0 UIADD3 UR5, -UR5, URZ, URZ ;  /* 0x0000003f05058290 */ /* 0x000fe2000fffe13f */
[-C--:B------:R-:W-:Y:S01]  /*0a10*/  LOP3.LUT R236, R233, R232.reuse, RZ, 0xfc, !PT ;  /* 0x000000e8e9ec7212 */ /* 0x080fe200078efcff */
[----:B------:R-:W-:Y:S01]  /*0a20*/  @!UP2 UIADD3 UR7, -UR7, URZ, URZ ;  /* 0x0000003f0707a290 */ /* 0x000fe2000fffe13f */
[C---:B------:R-:W-:Y:S01]  /*0a30*/  LOP3.LUT R234, R230.reuse, R233, RZ, 0xfc, !PT ;  /* 0x000000e9e6ea7212 */ /* 0x040fe200078efcff */
[----:B------:R-:W-:Y:S01]  /*0a40*/  USEL UR5, UR4, UR5, !UP1 ;  /* 0x0000000504057287 */ /* 0x000fe2000c800000 */
[----:B------:R-:W-:Y:S01]  /*0a50*/  LOP3.LUT R232, R229, R232, RZ, 0xfc, !PT ;  /* 0x000000e8e5e87212 */ /* 0x000fe200078efcff */
[----:B------:R-:W-:Y:S01]  /*0a60*/  USEL UR4, UR4, UR7, !UP1 ;  /* 0x0000000704047287 */ /* 0x000fe2000c800000 */
[----:B------:R-:W-:Y:S01]  /*0a70*/  LOP3.LUT R230, R230, R229, RZ, 0xfc, !PT ;  /* 0x000000e5e6e67212 */ /* 0x000fe200078efcff */
[----:B------:R-:W-:Y:S01]  /*0a80*/  ULEA UR5, UR8, UR5, 0x3 ;  /* 0x0000000508057291 */ /* 0x000fe2000f8e183f */
[C---:B------:R-:W-:Y:S01]  /*0a90*/  LOP3.LUT R237, R12.reuse, R237, RZ, 0xfc, !PT ;  /* 0x000000ed0ced7212 */ /* 0x040fe200078efcff */
[----:B------:R-:W-:Y:S01]  /*0aa0*/  USHF.L.U32 UR11, UR4, 0x8, URZ ;  /* 0x00000008040b7899 */ /* 0x000fe2000800063f */
[C---:B------:R-:W-:Y:S01]  /*0ab0*/  LOP3.LUT R233, R12.reuse, R233, RZ, 0xfc, !PT ;  /* 0x000000e90ce97212 */ /* 0x040fe200078efcff */
[----:B------:R-:W-:Y:S01]  /*0ac0*/  USHF.L.U32 UR10, UR5, 0x7, URZ ;  /* 0x00000007050a7899 */ /* 0x000fe2000800063f */
[----:B------:R-:W-:Y:S01]  /*0ad0*/  LOP3.LUT R229, R12, R229, RZ, 0xfc, !PT ;  /* 0x000000e50ce57212 */ /* 0x000fe200078efcff */
[----:B------:R-:W-:Y:S01]  /*0ae0*/  ULDC.64 UR14, c[0x0][0x118] ;  /* 0x00004600000e7ab9 */ /* 0x000fe20000000a00 */
[----:B------:R-:W-:Y:S01]  /*0af0*/  LOP3.LUT R33, R33, 0x10, R228, 0xf8, !PT ;  /* 0x0000001021217812 */ /* 0x000fe200078ef8e4 */
[----:B------:R-:W-:Y:S01]  /*0b00*/  IMAD.U32 R10, RZ, RZ, UR11 ;  /* 0x0000000bff0a7e24 */ /* 0x000fe2000f8e00ff */
[C---:B------:R-:W-:Y:S01]  /*0b10*/  LOP3.LUT R6, R3.reuse, UR11, RZ, 0xfc, !PT ;  /* 0x0000000b03067c12 */ /* 0x040fe2000f8efcff */
[----:B------:R-:W-:Y:S01]  /*0b20*/  IMAD.U32 R14, RZ, RZ, UR11 ;  /* 0x0000000bff0e7e24 */ /* 0x000fe2000f8e00ff */
[----:B------:R-:W-:Y:S01]  /*0b30*/  LOP3.LUT R2, R3, UR10, RZ, 0xfc, !PT ;  /* 0x0000000a03027c12 */ /* 0x000fe2000f8efcff */
[----:B------:R-:W-:Y:S01]  /*0b40*/  IMAD.U32 R16, RZ, RZ, UR11 ;  /* 0x0000000bff107e24 */ /* 0x000fe2000f8e00ff */
[--C-:B------:R-:W-:Y:S01]  /*0b50*/  LOP3.LUT R9, R10, 0x60, R3.reuse, 0xfe, !PT ;  /* 0x000000600a097812 */ /* 0x100fe200078efe03 */
[----:B------:R-:W-:Y:S01]  /*0b60*/  IMAD.HI R7, R6, 0x2aaaaaab, RZ ;  /* 0x2aaaaaab06077827 */ /* 0x000fe200078e02ff */
[--C-:B------:R-:W-:Y:S01]  /*0b70*/  LOP3.LUT R14, R14, 0x80, R3.reuse, 0xfe, !PT ;  /* 0x000000800e0e7812 */ /* 0x100fe200078efe03 */
[----:B------:R-:W-:Y:S01]  /*0b80*/  UMOV UR8, 0x1 ;  /* 0x0000000100087882 */ /* 0x000fe20000000000 */
[----:B------:R-:W-:Y:S01]  /*0b90*/  LOP3.LUT R16, R16, 0xa0, R3, 0xfe, !PT ;  /* 0x000000a010107812 */ /* 0x000fe200078efe03 */
[----:B------:R-:W-:Y:S01]  /*0ba0*/  IMAD.HI R4, R2, 0x7f807f81, RZ ;  /* 0x7f807f8102047827 */ /* 0x000fe200078e02ff */
[----:B------:R-:W-:Y:S01]  /*0bb0*/  SHF.R.U32.HI R8, RZ, 0x1f, R7 ;  /* 0x0000001fff087819 */ /* 0x000fe20000011607 */
[----:B------:R-:W-:-:S02]  /*0bc0*/  UMOV UR9, 0xffffffff ;  /* 0xffffffff00097882 */ /* 0x000fc40000000000 */
[----:B------:R-:W-:Y:S01]  /*0bd0*/  IMAD.U32 R18, RZ, RZ, UR11 ;  /* 0x0000000bff127e24 */ /* 0x000fe2000f8e00ff */
[----:B------:R-:W-:Y:S01]  /*0be0*/  SHF.R.U32.HI R5, RZ, 0x1f, R4 ;  /* 0x0000001fff057819 */ /* 0x000fe20000011604 */
[----:B------:R-:W-:Y:S01]  /*0bf0*/  IMAD.U32 R20, RZ, RZ, UR11 ;  /* 0x0000000bff147e24 */ /* 0x000fe2000f8e00ff */
[----:B------:R-:W-:Y:S01]  /*0c00*/  LEA.HI R13, R7, R8, RZ, 0x17 ;  /* 0x00000008070d7211 */ /* 0x000fe200078fb8ff */
[----:B------:R-:W-:Y:S01]  /*0c10*/  IMAD.U32 R8, RZ, RZ, UR11 ;  /* 0x0000000bff087e24 */ /* 0x000fe2000f8e00ff */
[----:B------:R-:W-:Y:S01]  /*0c20*/  LEA.HI.SX32 R11, R4, R5, 0x15 ;  /* 0x00000005040b7211 */ /* 0x000fe200078faaff */
[----:B------:R-:W-:Y:S01]  /*0c30*/  IMAD.U32 R4, RZ, RZ, UR11 ;  /* 0x0000000bff047e24 */ /* 0x000fe2000f8e00ff */
[--C-:B------:R-:W-:Y:S01]  /*0c40*/  LOP3.LUT R18, R18, 0xc0, R3.reuse, 0xfe, !PT ;  /* 0x000000c012127812 */ /* 0x100fe200078efe03 */
[----:B------:R-:W-:Y:S01]  /*0c50*/  IMAD.U32 R10, RZ, RZ, UR10 ;  /* 0x0000000aff0a7e24 */ /* 0x000fe2000f8e00ff */
[--C-:B------:R-:W-:Y:S01]  /*0c60*/  LOP3.LUT R8, R8, 0x40, R3.reuse, 0xfe, !PT ;  /* 0x0000004008087812 */ /* 0x100fe200078efe03 */
[----:B------:R-:W-:Y:S01]  /*0c70*/  IMAD.U32 R12, RZ, RZ, UR10 ;  /* 0x0000000aff0c7e24 */ /* 0x000fe2000f8e00ff */
[--C-:B------:R-:W-:Y:S01]  /*0c80*/  LOP3.LUT R7, R4, 0x20, R3.reuse, 0xfe, !PT ;  /* 0x0000002004077812 */ /* 0x100fe200078efe03 */
[----:B------:R-:W-:Y:S01]  /*0c90*/  IMAD.U32 R4, RZ, RZ, UR10 ;  /* 0x0000000aff047e24 */ /* 0x000fe2000f8e00ff */
[--C-:B------:R-:W-:Y:S01]  /*0ca0*/  LOP3.LUT R19, R20, 0xe0, R3.reuse, 0xfe, !PT ;  /* 0x000000e014137812 */ /* 0x100fe200078efe03 */
[----:B------:R-:W-:Y:S01]  /*0cb0*/  IMAD R11, R11, -0x1010, R2 ;  /* 0xffffeff00b0b7824 */ /* 0x000fe200078e0202 */
[--C-:B------:R-:W-:Y:S01]  /*0cc0*/  LOP3.LUT R5, R10, 0x40, R3.reuse, 0xfe, !PT ;  /* 0x000000400a057812 */ /* 0x100fe200078efe03 */
[----:B------:R-:W-:Y:S01]  /*0cd0*/  IMAD.SHL.U32 R33, R33, 0x80, RZ ;  /* 0x0000008021217824 */ /* 0x000fe200078e00ff */
[--C-:B------:R-:W-:Y:S01]  /*0ce0*/  LOP3.LUT R4, R4, 0x20, R3.reuse, 0xfe, !PT ;  /* 0x0000002004047812 */ /* 0x100fe200078efe03 */
[----:B------:R-:W-:Y:S01]  /*0cf0*/  IMAD.SHL.U32 R227, R227, 0x80, RZ ;  /* 0x00000080e3e37824 */ /* 0x000fe200078e00ff */
[----:B------:R-:W-:Y:S01]  /*0d00*/  LOP3.LUT R3, R12, 0x60, R3, 0xfe, !PT ;  /* 0x000000600c037812 */ /* 0x000fe200078efe03 */
[----:B------:R-:W-:Y:S01]  /*0d10*/  IMAD R12, R13, -0xc00, R6 ;  /* 0xfffff4000d0c7824 */ /* 0x000fe200078e0206 */
[----:B------:R-:W-:Y:S01]  /*0d20*/  PRMT R21, R8, 0x9910, RZ ;  /* 0x0000991008157816 */ /* 0x000fe200000000ff */
[----:B------:R-:W-:Y:S01]  /*0d30*/  IMAD.HI R6, R4, 0x7f807f81, RZ ;  /* 0x7f807f8104067827 */ /* 0x000fe200078e02ff */
[----:B------:R-:W-:Y:S01]  /*0d40*/  PRMT R20, R7, 0x9910, RZ ;  /* 0x0000991007147816 */ /* 0x000fe200000000ff */
[----:B------:R-:W-:Y:S01]  /*0d50*/  UMOV UR7, URZ ;  /* 0x0000003f00077c82 */ /* 0x000fe20008000000 */
[----:B------:R-:W-:Y:S01]  /*0d60*/  PRMT R22, R19, 0x9910, RZ ;  /* 0x0000991013167816 */ /* 0x000fe200000000ff */
[----:B------:R-:W-:Y:S01]  /*0d70*/  IMAD.HI R2, R5, 0x7f807f81, RZ ;  /* 0x7f807f8105027827 */ /* 0x000fe200078e02ff */
[----:B------:R-:W-:Y:S01]  /*0d80*/  SHF.R.U32.HI R13, RZ, 0x1f, R6 ;  /* 0x0000001fff0d7819 */ /* 0x000fe20000011606 */
[----:B------:R-:W-:Y:S01]  /*0d90*/  UMOV UR4, URZ ;  /* 0x0000003f00047c82 */ /* 0x000fe20008000000 */
[----:B------:R-:W-:Y:S01]  /*0da0*/  IADD3 R91, R33, 0x2000, RZ ;  /* 0x00002000215b7810 */ /* 0x000fe20007ffe0ff */
[----:B------:R-:W-:Y:S01]  /*0db0*/  IMAD.HI R10, R3, 0x7f807f81, RZ ;  /* 0x7f807f81030a7827 */ /* 0x000fe200078e02ff */
[----:B------:R-:W-:Y:S01]  /*0dc0*/  LEA.HI.SX32 R13, R6, R13, 0x15 ;  /* 0x0000000d060d7211 */ /* 0x000fe200078faaff */
[----:B------:R-:W-:Y:S01]  /*0dd0*/  UMOV UR5, URZ ;  /* 0x0000003f00057c82 */ /* 0x000fe20008000000 */
[----:B------:R-:W-:Y:S01]  /*0de0*/  SHF.R.U32.HI R15, RZ, 0x1f, R2 ;  /* 0x0000001fff0f7819 */ /* 0x000fe20000011602 */
[----:B------:R-:W-:Y:S01]  /*0df0*/  IMAD R6, R21, 0x2aab, RZ ;  /* 0x00002aab15067824 */ /* 0x000fe200078e02ff */
[----:B------:R-:W-:Y:S01]  /*0e00*/  SHF.R.U32.HI R17, RZ, 0x1f, R10 ;  /* 0x0000001fff117819 */ /* 0x000fe2000001160a */
[----:B------:R-:W-:Y:S01]  /*0e10*/  IMAD R20, R20, 0x2aab, RZ ;  /* 0x00002aab14147824 */ /* 0x000fe200078e02ff */
[----:B------:R-:W-:Y:S01]  /*0e20*/  LEA.HI.SX32 R2, R2, R15, 0x15 ;  /* 0x0000000f02027211 */ /* 0x000fe200078faaff */
[----:B------:R-:W-:Y:S01]  /*0e30*/  IMAD R13, R13, -0x1010, R4 ;  /* 0xffffeff00d0d7824 */ /* 0x000fe200078e0204 */
[----:B------:R-:W-:Y:S01]  /*0e40*/  SHF.R.S32.HI R6, RZ, 0x10, R6 ;  /* 0x00000010ff067819 */ /* 0x000fe20000011406 */
[----:B------:R-:W-:Y:S01]  /*0e50*/  IMAD R22, R22, 0x2aab, RZ ;  /* 0x00002aab16167824 */ /* 0x000fe200078e02ff */
[----:B------:R-:W-:Y:S01]  /*0e60*/  LEA.HI.SX32 R10, R10, R17, 0x15 ;  /* 0x000000110a0a7211 */ /* 0x000fe200078faaff */
[----:B------:R-:W-:Y:S01]  /*0e70*/  IMAD R2, R2, -0x1010, R5 ;  /* 0xffffeff002027824 */ /* 0x000fe200078e0205 */
[----:B------:R-:W-:Y:S01]  /*0e80*/  LOP3.LUT R6, R6, 0xffff, RZ, 0xc0, !PT ;  /* 0x0000ffff06067812 */ /* 0x000fe200078ec0ff */
[----:B------:R-:W-:Y:S01]  /*0e90*/  IMAD R23, R13, 0xc00, RZ ;  /* 0x00000c000d177824 */ /* 0x000fe200078e02ff */
[----:B------:R-:W-:Y:S01]  /*0ea0*/  SHF.R.S32.HI R4, RZ, 0x10, R20 ;  /* 0x00000010ff047819 */ /* 0x000fe20000011414 */
[----:B------:R-:W-:Y:S01]  /*0eb0*/  IMAD R10, R10, -0x1010, R3 ;  /* 0xffffeff00a0a7824 */ /* 0x000fe200078e0203 */
[----:B------:R-:W-:Y:S01]  /*0ec0*/  PRMT R17, R9, 0x9910, RZ ;  /* 0x0000991009117816 */ /* 0x000fe200000000ff */
[----:B------:R-:W-:Y:S01]  /*0ed0*/  IMAD R35, R2, 0xc00, RZ ;  /* 0x00000c0002237824 */ /* 0x000fe200078e02ff */
[----:B------:R-:W-:Y:S01]  /*0ee0*/  PRMT R20, R14, 0x9910, RZ ;  /* 0x000099100e147816 */ /* 0x000fe200000000ff */
[----:B------:R-:W-:Y:S01]  /*0ef0*/  IMAD R89, R10, 0xc00, RZ ;  /* 0x00000c000a597824 */ /* 0x000fe200078e02ff */
[----:B------:R-:W-:Y:S01]  /*0f00*/  SHF.R.U32.HI R5, RZ, 0xf, R6 ;  /* 0x0000000fff057819 */ /* 0x000fe20000011606 */
[----:B------:R-:W-:Y:S01]  /*0f10*/  IMAD R3, R17, 0x2aab, RZ ;  /* 0x00002aab11037824 */ /* 0x000fe200078e02ff */
[----:B------:R-:W-:-:S02]  /*0f20*/  LOP3.LUT R15, R4, 0xffff, RZ, 0xc0, !PT ;  /* 0x0000ffff040f7812 */ /* 0x000fc400078ec0ff */
[----:B------:R-:W-:Y:S01]  /*0f30*/  LEA.HI R5, R6, R5, RZ, 0x17 ;  /* 0x0000000506057211 */ /* 0x000fe200078fb8ff */
[----:B------:R-:W-:Y:S01]  /*0f40*/  IMAD R6, R20, 0x2aab, RZ ;  /* 0x00002aab14067824 */ /* 0x000fe200078e02ff */
[----:B------:R-:W-:Y:S02]  /*0f50*/  SHF.R.U32.HI R4, RZ, 0xf, R15 ;  /* 0x0000000fff047819 */ /* 0x000fe4000001160f */
[----:B------:R-:W-:Y:S02]  /*0f60*/  SHF.R.S32.HI R3, RZ, 0x10, R3 ;  /* 0x00000010ff037819 */ /* 0x000fe40000011403 */
[----:B------:R-:W-:Y:S02]  /*0f70*/  SHF.R.S32.HI R6, RZ, 0x10, R6 ;  /* 0x00000010ff067819 */ /* 0x000fe40000011406 */
[----:B------:R-:W-:Y:S02]  /*0f80*/  LEA.HI R4, R15, R4, RZ, 0x17 ;  /* 0x000000040f047211 */ /* 0x000fe400078fb8ff */
[----:B------:R-:W-:-:S02]  /*0f90*/  PRMT R17, R16, 0x9910, RZ ;  /* 0x0000991010117816 */ /* 0x000fc400000000ff */
[----:B------:R-:W-:Y:S02]  /*0fa0*/  LOP3.LUT R20, R3, 0xffff, RZ, 0xc0, !PT ;  /* 0x0000ffff03147812 */ /* 0x000fe400078ec0ff */
[----:B------:R-:W-:Y:S01]  /*0fb0*/  PRMT R21, R18, 0x9910, RZ ;  /* 0x0000991012157816 */ /* 0x000fe200000000ff */
[----:B------:R-:W-:Y:S01]  /*0fc0*/  IMAD R17, R17, 0x2aab, RZ ;  /* 0x00002aab11117824 */ /* 0x000fe200078e02ff */
[----:B------:R-:W-:Y:S02]  /*0fd0*/  LOP3.LUT R15, R6, 0xffff, RZ, 0xc0, !PT ;  /* 0x0000ffff060f7812 */ /* 0x000fe400078ec0ff */
[----:B------:R-:W-:Y:S01]  /*0fe0*/  LOP3.LUT R10, R35, 0x70, R0, 0xf8, !PT ;  /* 0x00000070230a7812 */ /* 0x000fe200078ef800 */
[----:B------:R-:W-:Y:S01]  /*0ff0*/  IMAD R21, R21, 0x2aab, RZ ;  /* 0x00002aab15157824 */ /* 0x000fe200078e02ff */
[----:B------:R-:W-:Y:S02]  /*1000*/  SHF.R.U32.HI R3, RZ, 0xf, R20 ;  /* 0x0000000fff037819 */ /* 0x000fe40000011614 */
[----:B------:R-:W-:-:S02]  /*1010*/  SHF.R.U32.HI R6, RZ, 0xf, R15 ;  /* 0x0000000fff067819 */ /* 0x000fc4000001160f */
[----:B------:R-:W-:Y:S02]  /*1020*/  PRMT R2, R4, 0x9910, RZ ;  /* 0x0000991004027816 */ /* 0x000fe400000000ff */
[----:B------:R-:W-:Y:S02]  /*1030*/  LOP3.LUT R4, R89, 0x70, R0, 0xf8, !PT ;  /* 0x0000007059047812 */ /* 0x000fe400078ef800 */
[----:B------:R-:W-:Y:S01]  /*1040*/  IADD3 R202, P5, R10, c[0x0][0x160], RZ ;  /* 0x000058000aca7a10 */ /* 0x000fe20007fbe0ff */
[----:B------:R-:W-:Y:S01]  /*1050*/  IMAD R2, R2, 0xc00, RZ ;  /* 0x00000c0002027824 */ /* 0x000fe200078e02ff */
[----:B------:R-:W-:Y:S02]  /*1060*/  LEA.HI R3, R20, R3, RZ, 0x17 ;  /* 0x0000000314037211 */ /* 0x000fe400078fb8ff */
[----:B------:R-:W-:Y:S01]  /*1070*/  PRMT R5, R5, 0x9910, RZ ;  /* 0x0000991005057816 */ /* 0x000fe200000000ff */
[----:B------:R-:W-:Y:S01]  /*1080*/  IMAD.MOV.U32 R34, RZ, RZ, R202 ;  /* 0x000000ffff227224 */ /* 0x000fe200078e00ca */
[----:B------:R-:W-:-:S02]  /*1090*/  LEA.HI R6, R15, R6, RZ, 0x17 ;  /* 0x000000060f067211 */ /* 0x000fc400078fb8ff */
[----:B------:R-:W-:Y:S02]  /*10a0*/  SHF.R.S32.HI R15, RZ, 0x10, R17 ;  /* 0x00000010ff0f7819 */ /* 0x000fe40000011411 */
[----:B------:R-:W-:Y:S02]  /*10b0*/  IADD3 R204, P6, R4, c[0x0][0x160], RZ ;  /* 0x0000580004cc7a10 */ /* 0x000fe40007fde0ff */
[----:B------:R-:W-:Y:S01]  /*10c0*/  SHF.R.S32.HI R17, RZ, 0x10, R21 ;  /* 0x00000010ff117819 */ /* 0x000fe20000011415 */
[----:B------:R-:W-:Y:S01]  /*10d0*/  IMAD R21, R11, 0xc00, RZ ;  /* 0x00000c000b157824 */ /* 0x000fe200078e02ff */
[----:B------:R-:W-:Y:S01]  /*10e0*/  LEA.HI.X.SX32 R203, R10, c[0x0][0x164], 0x1, P5 ;  /* 0x000059000acb7a11 */ /* 0x000fe200028f0eff */
[----:B------:R-:W-:Y:S01]  /*10f0*/  IMAD.MOV.U32 R88, RZ, RZ, R204 ;  /* 0x000000ffff587224 */ /* 0x000fe200078e00cc */
[----:B------:R-:W-:Y:S01]  /*1100*/  PRMT R10, R3, 0x9910, RZ ;  /* 0x00009910030a7816 */ /* 0x000fe200000000ff */
[----:B------:R-:W-:Y:S01]  /*1110*/  IMAD.MOV.U32 R3, RZ, RZ, R5 ;  /* 0x000000ffff037224 */ /* 0x000fe200078e0005 */
[----:B------:R-:W-:Y:S01]  /*1120*/  LEA.HI.X.SX32 R205, R4, c[0x0][0x164], 0x1, P6 ;  /* 0x0000590004cd7a11 */ /* 0x000fe200030f0eff */
[----:B------:R-:W-:Y:S01]  /*1130*/  IMAD.MOV R4, RZ, RZ, -R2 ;  /* 0x000000ffff047224 */ /* 0x000fe200078e0a02 */
[----:B------:R-:W-:Y:S01]  /*1140*/  LOP3.LUT R24, R17, 0xffff, RZ, 0xc0, !PT ;  /* 0x0000ffff11187812 */ /* 0x000fe200078ec0ff */
[----:B------:R-:W-:Y:S01]  /*1150*/  IMAD R2, R3, 0xc00, RZ ;  /* 0x00000c0003027824 */ /* 0x000fe200078e02ff */
[----:B------:R-:W-:Y:S01]  /*1160*/  SHF.R.S32.HI R20, RZ, 0x10, R22 ;  /* 0x00000010ff147819 */ /* 0x000fe20000011416 */
[----:B------:R-:W-:Y:S01]  /*1170*/  IMAD.MOV.U32 R3, RZ, RZ, R10 ;  /* 0x000000ffff037224 */ /* 0x000fe200078e000a */
[----:B------:R-:W-:Y:S01]  /*1180*/  LOP3.LUT R22, R15, 0xffff, RZ, 0xc0, !PT ;  /* 0x0000ffff0f167812 */ /* 0x000fe200078ec0ff */
[----:B------:R-:W-:Y:S01]  /*1190*/  IMAD.MOV R5, RZ, RZ, -R2 ;  /* 0x000000ffff057224 */ /* 0x000fe200078e0a02 */
[----:B------:R-:W-:Y:S01]  /*11a0*/  SHF.R.U32.HI R13, RZ, 0xf, R24 ;  /* 0x0000000fff0d7819 */ /* 0x000fe20000011618 */
[----:B------:R-:W-:Y:S01]  /*11b0*/  IMAD R2, R3, 0xc00, RZ ;  /* 0x00000c0003027824 */ /* 0x000fe200078e02ff */
[----:B------:R-:W-:-:S02]  /*11c0*/  PRMT R4, R4, 0x7710, RZ ;  /* 0x0000771004047816 */ /* 0x000fc400000000ff */
[----:B------:R-:W-:Y:S02]  /*11d0*/  LOP3.LUT R20, R20, 0xffff, RZ, 0xc0, !PT ;  /* 0x0000ffff14147812 */ /* 0x000fe400078ec0ff */
[----:B------:R-:W-:Y:S01]  /*11e0*/  SHF.R.U32.HI R11, RZ, 0xf, R22 ;  /* 0x0000000fff0b7819 */ /* 0x000fe20000011616 */
[----:B------:R-:W-:Y:S01]  /*11f0*/  IMAD.IADD R7, R7, 0x1, R4 ;  /* 0x0000000107077824 */ /* 0x000fe200078e0204 */
[----:B------:R-:W-:Y:S02]  /*1200*/  LEA.HI R13, R24, R13, RZ, 0x17 ;  /* 0x0000000d180d7211 */ /* 0x000fe400078fb8ff */
[----:B------:R-:W-:Y:S02]  /*1210*/  SHF.R.U32.HI R15, RZ, 0xf, R20 ;  /* 0x0000000fff0f7819 */ /* 0x000fe40000011614 */
[----:B------:R-:W-:Y:S01]  /*1220*/  PRMT R4, R6, 0x9910, RZ ;  /* 0x0000991006047816 */ /* 0x000fe200000000ff */
[----:B------:R-:W-:Y:S01]  /*1230*/  IMAD.MOV R6, RZ, RZ, -R2 ;  /* 0x000000ffff067224 */ /* 0x000fe200078e0a02 */
[----:B------:R-:W-:-:S02]  /*1240*/  PRMT R3, R5, 0x7710, RZ ;  /* 0x0000771005037816 */ /* 0x000fc400000000ff */
[----:B------:R-:W-:Y:S01]  /*1250*/  LEA.HI R11, R22, R11, RZ, 0x17 ;  /* 0x0000000b160b7211 */ /* 0x000fe200078fb8ff */
[----:B------:R-:W-:Y:S01]  /*1260*/  IMAD R2, R4, 0xc00, RZ ;  /* 0x00000c0004027824 */ /* 0x000fe200078e02ff */
[----:B------:R-:W-:Y:S01]  /*1270*/  PRMT R5, R13, 0x9910, RZ ;  /* 0x000099100d057816 */ /* 0x000fe200000000ff */
[----:B------:R-:W-:Y:S01]  /*1280*/  IMAD.IADD R8, R8, 0x1, R3 ;  /* 0x0000000108087824 */ /* 0x000fe200078e0203 */
[----:B------:R-:W-:Y:S02]  /*1290*/  LEA.HI R15, R20, R15, RZ, 0x17 ;  /* 0x0000000f140f7211 */ /* 0x000fe400078fb8ff */
[----:B------:R-:W-:Y:S01]  /*12a0*/  PRMT R11, R11, 0x9910, RZ ;  /* 0x000099100b0b7816 */ /* 0x000fe200000000ff */
[----:B------:R-:W-:Y:S01]  /*12b0*/  IMAD R4, R5, 0xc00, RZ ;  /* 0x00000c0005047824 */ /* 0x000fe200078e02ff */
[----:B------:R-:W-:Y:S01]  /*12c0*/  PRMT R15, R15, 0x9910, RZ ;  /* 0x000099100f0f7816 */ /* 0x000fe200000000ff */
[----:B------:R-:W-:Y:S01]  /*12d0*/  IMAD.MOV R5, RZ, RZ, -R2 ;  /* 0x000000ffff057224 */ /* 0x000fe200078e0a02 */
[----:B------:R-:W-:Y:S01]  /*12e0*/  PRMT R6, R6, 0x7710, RZ ;  /* 0x0000771006067816 */ /* 0x000fe200000000ff */
[----:B------:R-:W-:Y:S01]  /*12f0*/  IMAD.MOV.U32 R3, RZ, RZ, R11 ;  /* 0x000000ffff037224 */ /* 0x000fe200078e000b */
[----:B------:R-:W-:Y:S01]  /*1300*/  LOP3.LUT R17, R21, 0x70, R0, 0xf8, !PT ;  /* 0x0000007015117812 */ /* 0x000fe200078ef800 */
[----:B------:R-:W-:Y:S01]  /*1310*/  IMAD.MOV R4, RZ, RZ, -R4 ;  /* 0x000000ffff047224 */ /* 0x000fe200078e0a04 */
[----:B------:R-:W-:Y:S01]  /*1320*/  PRMT R7, R7, 0x9910, RZ ;  /* 0x0000991007077816 */ /* 0x000fe200000000ff */
[----:B------:R-:W-:Y:S01]  /*1330*/  IMAD.MOV.U32 R2, RZ, RZ, R15 ;  /* 0x000000ffff027224 */ /* 0x000fe200078e000f */
[----:B------:R-:W-:Y:S01]  /*1340*/  PRMT R8, R8, 0x9910, RZ ;  /* 0x0000991008087816 */ /* 0x000fe200000000ff */
[----:B------:R-:W-:Y:S01]  /*1350*/  IMAD R3, R3, 0xc00, RZ ;  /* 0x00000c0003037824 */ /* 0x000fe200078e02ff */
[----:B------:R-:W-:Y:S01]  /*1360*/  PRMT R13, R4, 0x7710, RZ ;  /* 0x00007710040d7816 */ /* 0x000fe200000000ff */
[----:B------:R-:W-:Y:S01]  /*1370*/  IMAD R4, R2, 0xc00, RZ ;  /* 0x00000c0002047824 */ /* 0x000fe200078e02ff */
[----:B------:R-:W-:Y:S01]  /*1380*/  IADD3 R30, P0, R17, c[0x0][0x160], RZ ;  /* 0x00005800111e7a10 */ /* 0x000fe20007f1e0ff */
[----:B------:R-:W-:Y:S01]  /*1390*/  IMAD.MOV R11, RZ, RZ, -R3 ;  /* 0x000000ffff0b7224 */ /* 0x000fe200078e0a03 */
[----:B------:R-:W-:Y:S01]  /*13a0*/  PRMT R3, R5, 0x7710, RZ ;  /* 0x0000771005037816 */ /* 0x000fe200000000ff */
[----:B------:R-:W-:Y:S01]  /*13b0*/  IMAD.MOV R4, RZ, RZ, -R4 ;  /* 0x000000ffff047224 */ /* 0x000fe200078e0a04 */
[----:B------:R-:W-:Y:S01]  /*13c0*/  LOP3.LUT R20, R23, 0x70, R0, 0xf8, !PT ;  /* 0x0000007017147812 */ /* 0x000fe200078ef800 */
[----:B------:R-:W-:Y:S01]  /*13d0*/  IMAD R5, R12, 0xc00, RZ ;  /* 0x00000c000c057824 */ /* 0x000fe200078e02ff */
[----:B------:R-:W-:Y:S01]  /*13e0*/  PRMT R11, R11, 0x7710, RZ ;  /* 0x000077100b0b7816 */ /* 0x000fe200000000ff */
[----:B------:R-:W-:Y:S01]  /*13f0*/  IMAD.IADD R9, R9, 0x1, R6 ;  /* 0x0000000109097824 */ /* 0x000fe200078e0206 */
[----:B------:R-:W-:Y:S01]  /*1400*/  PRMT R4, R4, 0x7710, RZ ;  /* 0x0000771004047816 */ /* 0x000fe200000000ff */
[----:B------:R-:W-:Y:S01]  /*1410*/  IMAD.IADD R14, R14, 0x1, R3 ;  /* 0x000000010e0e7824 */ /* 0x000fe200078e0203 */
[----:B------:R-:W-:Y:S01]  /*1420*/  LOP3.LUT R6, R5, 0x70, R0, 0xf8, !PT ;  /* 0x0000007005067812 */ /* 0x000fe200078ef800 */
[----:B------:R-:W-:Y:S01]  /*1430*/  IMAD.IADD R2, R16, 0x1, R11 ;  /* 0x0000000110027824 */ /* 0x000fe200078e020b */
[----:B------:R-:W-:Y:S01]  /*1440*/  PRMT R11, R9, 0x9910, RZ ;  /* 0x00009910090b7816 */ /* 0x000fe200000000ff */
[----:B------:R-:W-:Y:S01]  /*1450*/  IMAD.IADD R3, R18, 0x1, R13 ;  /* 0x0000000112037824 */ /* 0x000fe200078e020d */
[----:B------:R-:W-:Y:S01]  /*1460*/  IADD3 R206, P3, R6, c[0x0][0x168], RZ ;  /* 0x00005a0006ce7a10 */ /* 0x000fe20007f7e0ff */
[----:B------:R-:W-:Y:S01]  /*1470*/  IMAD R7, R7, 0xc00, RZ ;  /* 0x00000c0007077824 */ /* 0x000fe200078e02ff */
[----:B------:R-:W-:Y:S01]  /*1480*/  LEA.HI.X.SX32 R31, R17, c[0x0][0x164], 0x1, P0 ;  /* 0x00005900111f7a11 */ /* 0x000fe200000f0eff */
[----:B------:R-:W-:Y:S01]  /*1490*/  IMAD.IADD R4, R19, 0x1, R4 ;  /* 0x0000000113047824 */ /* 0x000fe200078e0204 */
[----:B------:R-:W-:Y:S01]  /*14a0*/  PRMT R13, R14, 0x9910, RZ ;  /* 0x000099100e0d7816 */ /* 0x000fe200000000ff */
[----:B------:R-:W-:Y:S01]  /*14b0*/  IMAD.MOV.U32 R9, RZ, RZ, R8 ;  /* 0x000000ffff097224 */ /* 0x000fe200078e0008 */
[----:B------:R-:W-:Y:S01]  /*14c0*/  PRMT R15, R2, 0x9910, RZ ;  /* 0x00009910020f7816 */ /* 0x000fe200000000ff */
[----:B------:R-:W-:Y:S01]  /*14d0*/  IMAD R11, R11, 0xc00, RZ ;  /* 0x00000c000b0b7824 */ /* 0x000fe200078e02ff */
[----:B------:R-:W-:Y:S01]  /*14e0*/  IADD3 R200, P4, R20, c[0x0][0x160], RZ ;  /* 0x0000580014c87a10 */ /* 0x000fe20007f9e0ff */
[----:B------:R-:W-:Y:S01]  /*14f0*/  IMAD R9, R9, 0xc00, RZ ;  /* 0x00000c0009097824 */ /* 0x000fe200078e02ff */
[----:B------:R-:W-:Y:S01]  /*1500*/  LEA.HI.X.SX32 R207, R6, c[0x0][0x16c], 0x1, P3 ;  /* 0x00005b0006cf7a11 */ /* 0x000fe200018f0eff */
[----:B------:R1:W-:Y:S01]  /*1510*/  LDGSTS.E.BYPASS.128 [R245+0x10000], [R30.64] ;  /* 0x100000001ef57fae */ /* 0x0003e2000b901c4e */
[----:B------:R-:W-:Y:S01]  /*1520*/  PRMT R37, R3, 0x9910, RZ ;  /* 0x0000991003257816 */ /* 0x000fe200000000ff */
[----:B------:R-:W-:Y:S01]  /*1530*/  IMAD R13, R13, 0xc00, RZ ;  /* 0x00000c000d0d7824 */ /* 0x000fe200078e02ff */
[----:B------:R-:W-:Y:S01]  /*1540*/  LOP3.LUT R6, R7, 0x70, R0, 0xf8, !PT ;  /* 0x0000007007067812 */ /* 0x000fe200078ef800 */
[----:B------:R-:W-:Y:S01]  /*1550*/  IMAD R15, R15, 0xc00, RZ ;  /* 0x00000c000f0f7824 */ /* 0x000fe200078e02ff */
[----:B------:R-:W-:Y:S01]  /*1560*/  PRMT R39, R4, 0x9910, RZ ;  /* 0x0000991004277816 */ /* 0x000fe200000000ff */
[----:B------:R-:W-:Y:S01]  /*1570*/  IMAD R37, R37, 0xc00, RZ ;  /* 0x00000c0025257824 */ /* 0x000fe200078e02ff */
[----:B------:R-:W-:-:S02]  /*1580*/  LEA.HI.X.SX32 R201, R20, c[0x0][0x164], 0x1, P4 ;  /* 0x0000590014c97a11 */ /* 0x000fc400020f0eff */
[--C-:B------:R-:W-:Y:S01]  /*1590*/  LOP3.LUT R8, R9, 0x70, R0.reuse, 0xf8, !PT ;  /* 0x0000007009087812 */ /* 0x100fe200078ef800 */
[----:B------:R-:W-:Y:S01]  /*15a0*/  IMAD R39, R39, 0xc00, RZ ;  /* 0x00000c0027277824 */ /* 0x000fe200078e02ff */
[--C-:B------:R-:W-:Y:S01]  /*15b0*/  LOP3.LUT R10, R11, 0x70, R0.reuse, 0xf8, !PT ;  /* 0x000000700b0a7812 */ /* 0x100fe200078ef800 */
[----:B------:R2:W-:Y:S01]  /*15c0*/  LDGSTS.E.BYPASS.128 [R245+0x11000], [R200.64] ;  /* 0x11000000c8f57fae */ /* 0x0005e2000b901c4e */
[----:B-1----:R-:W-:Y:S02]  /*15d0*/  LEA.HI.X.SX32 R31, R21, c[0x0][0x164], 0x1, P0 ;  /* 0x00005900151f7a11 */ /* 0x002fe400000f0eff */
[C---:B------:R-:W-:Y:S01]  /*15e0*/  IADD3 R16, P0, R6.reuse, c[0x0][0x168], RZ ;  /* 0x00005a0006107a10 */ /* 0x040fe20007f1e0ff */
[----:B------:R1:W-:Y:S01]  /*15f0*/  LDGSTS.E.BYPASS.128 [R245+0x12000], [R202.64] ;  /* 0x12000000caf57fae */ /* 0x0003e2000b901c4e */
[--C-:B------:R-:W-:Y:S02]  /*1600*/  LOP3.LUT R2, R13, 0x70, R0.reuse, 0xf8, !PT ;  /* 0x000000700d027812 */ /* 0x100fe400078ef800 */
[----:B------:R-:W-:Y:S01]  /*1610*/  LEA.HI.X.SX32 R17, R6, c[0x0][0x16c], 0x1, P0 ;  /* 0x00005b0006117a11 */ /* 0x000fe200000f0eff */
[----:B------:R3:W-:Y:S01]  /*1620*/  LDGSTS.E.BYPASS.128 [R245+0x13000], [R204.64] ;  /* 0x13000000ccf57fae */ /* 0x0007e2000b901c4e */
[----:B------:R-:W-:-:S02]  /*1630*/  LOP3.LUT R4, R15, 0x70, R0, 0xf8, !PT ;  /* 0x000000700f047812 */ /* 0x000fc400078ef800 */
[----:B------:R-:W-:Y:S01]  /*1640*/  IADD3 R18, P2, R8, c[0x0][0x168], RZ ;  /* 0x00005a0008127a10 */ /* 0x000fe20007f5e0ff */
[----:B------:R-:W0:Y:S01]  /*1650*/  LDGDEPBAR ;  /* 0x00000000000079af */ /* 0x000e220000000000 */
[--C-:B------:R-:W-:Y:S02]  /*1660*/  LOP3.LUT R6, R37, 0x70, R0.reuse, 0xf8, !PT ;  /* 0x0000007025067812 */ /* 0x100fe400078ef800 */
[----:B------:R-:W-:Y:S01]  /*1670*/  IADD3 R20, P1, R10, c[0x0][0x168], RZ ;  /* 0x00005a000a147a10 */ /* 0x000fe20007f3e0ff */
[----:B------:R4:W-:Y:S01]  /*1680*/  LDGSTS.E.BYPASS.128 [R245], [R206.64] ;  /* 0x00000000cef57fae */ /* 0x0009e2000b901c4e */
[----:B------:R-:W-:Y:S02]  /*1690*/  LEA.HI.X.SX32 R89, R89, c[0x0][0x164], 0x1, P6 ;  /* 0x0000590059597a11 */ /* 0x000fe400030f0eff */
[----:B------:R-:W-:Y:S01]  /*16a0*/  LOP3.LUT R0, R39, 0x70, R0, 0xf8, !PT ;  /* 0x0000007027007812 */ /* 0x000fe200078ef800 */
[----:B------:R1:W-:Y:S01]  /*16b0*/  LDGSTS.E.BYPASS.128 [R245+0x1000], [R16.64] ;  /* 0x0100000010f57fae */ /* 0x0003e2000b901c4e */
[----:B------:R-:W-:-:S02]  /*16c0*/  LEA.HI.X.SX32 R35, R35, c[0x0][0x164], 0x1, P5 ;  /* 0x0000590023237a11 */ /* 0x000fc400028f0eff */
[----:B------:R-:W-:Y:S02]  /*16d0*/  IADD3 R22, P6, R2, c[0x0][0x168], RZ ;  /* 0x00005a0002167a10 */ /* 0x000fe40007fde0ff */
[----:B------:R-:W-:Y:S02]  /*16e0*/  LEA.HI.X.SX32 R3, R23, c[0x0][0x164], 0x1, P4 ;  /* 0x0000590017037a11 */ /* 0x000fe400020f0eff */
[----:B------:R-:W-:Y:S02]  /*16f0*/  IADD3 R24, P5, R4, c[0x0][0x168], RZ ;  /* 0x00005a0004187a10 */ /* 0x000fe40007fbe0ff */
[----:B------:R-:W-:Y:S02]  /*1700*/  LEA.HI.X.SX32 R19, R8, c[0x0][0x16c], 0x1, P2 ;  /* 0x00005b0008137a11 */ /* 0x000fe400010f0eff */
[----:B------:R-:W-:Y:S02]  /*1710*/  IADD3 R26, P4, R6, c[0x0][0x168], RZ ;  /* 0x00005a00061a7a10 */ /* 0x000fe40007f9e0ff */
[----:B----4-:R-:W-:Y:S01]  /*1720*/  LEA.HI.X.SX32 R207, R5, c[0x0][0x16c], 0x1, P3 ;  /* 0x00005b0005cf7a11 */ /* 0x010fe200018f0eff */
[----:B------:R4:W-:Y:S01]  /*1730*/  LDGSTS.E.BYPASS.128 [R245+0x2000], [R18.64] ;  /* 0x0200000012f57fae */ /* 0x0009e2000b901c4e */
[----:B------:R-:W-:-:S02]  /*1740*/  LEA.HI.X.SX32 R21, R10, c[0x0][0x16c], 0x1, P1 ;  /* 0x00005b000a157a11 */ /* 0x000fc400008f0eff */
[----:B------:R-:W-:Y:S02]  /*1750*/  IADD3 R28, P3, R0, c[0x0][0x168], RZ ;  /* 0x00005a00001c7a10 */ /* 0x000fe40007f7e0ff */
[----:B------:R-:W-:Y:S01]  /*1760*/  LEA.HI.X.SX32 R23, R2, c[0x0][0x16c], 0x1, P6 ;  /* 0x00005b0002177a11 */ /* 0x000fe200030f0eff */
[----:B------:R3:W-:Y:S01]  /*1770*/  LDGSTS.E.BYPASS.128 [R245+0x3000], [R20.64] ;  /* 0x0300000014f57fae */ /* 0x0007e2000b901c4e */
[----:B------:R-:W-:Y:S01]  /*1780*/  LEA.HI.X.SX32 R25, R4, c[0x0][0x16c], 0x1, P5 ;  /* 0x00005b0004197a11 */ /* 0x000fe200028f0eff */
[----:B------:R-:W-:Y:S01]  /*1790*/  IMAD.MOV.U32 R2, RZ, RZ, R200 ;  /* 0x000000ffff027224 */ /* 0x000fe200078e00c8 */
[----:B------:R-:W-:Y:S01]  /*17a0*/  LEA.HI.X.SX32 R27, R6, c[0x0][0x16c], 0x1, P4 ;  /* 0x00005b00061b7a11 */ /* 0x000fe200020f0eff */
[----:B------:R3:W-:Y:S01]  /*17b0*/  LDGSTS.E.BYPASS.128 [R245+0x4000], [R22.64] ;  /* 0x0400000016f57fae */ /* 0x0007e2000b901c4e */
[----:B------:R-:W-:Y:S01]  /*17c0*/  LEA.HI.X.SX32 R29, R0, c[0x0][0x16c], 0x1, P3 ;  /* 0x00005b00001d7a11 */ /* 0x000fe200018f0eff */
[----:B------:R-:W-:Y:S01]  /*17d0*/  CS2R R4, SRZ ;  /* 0x0000000000047805 */ /* 0x000fe2000001ff00 */
[----:B-1----:R-:W-:Y:S01]  /*17e0*/  LEA.HI.X.SX32 R17, R7, c[0x0][0x16c], 0x1, P0 ;  /* 0x00005b0007117a11 */ /* 0x002fe200000f0eff */
[----:B------:R1:W-:Y:S01]  /*17f0*/  LDGSTS.E.BYPASS.128 [R245+0x5000], [R24.64] ;  /* 0x0500000018f57fae */ /* 0x0003e2000b901c4e */
[----:B----4-:R-:W-:Y:S01]  /*1800*/  LEA.HI.X.SX32 R19, R9, c[0x0][0x16c], 0x1, P2 ;  /* 0x00005b0009137a11 */ /* 0x010fe200010f0eff */
[----:B------:R-:W-:Y:S01]  /*1810*/  CS2R R6, SRZ ;  /* 0x0000000000067805 */ /* 0x000fe2000001ff00 */
[----:B--2---:R-:W-:Y:S01]  /*1820*/  IADD3 R200, P2, R200, 0x100, RZ ;  /* 0x00000100c8c87810 */ /* 0x004fe20007f5e0ff */
[----:B------:R2:W-:Y:S01]  /*1830*/  LDGSTS.E.BYPASS.128 [R245+0x6000], [R26.64] ;  /* 0x060000001af57fae */ /* 0x0005e2000b901c4e */
[----:B---3--:R-:W-:Y:S01]  /*1840*/  LEA.HI.X.SX32 R21, R11, c[0x0][0x16c], 0x1, P1 ;  /* 0x00005b000b157a11 */ /* 0x008fe200008f0eff */
[----:B------:R-:W-:Y:S01]  /*1850*/  CS2R R8, SRZ ;  /* 0x0000000000087805 */ /* 0x000fe2000001ff00 */
[----:B------:R-:W-:Y:S01]  /*1860*/  IADD3 R202, P1, R202, 0x100, RZ ;  /* 0x00000100caca7810 */ /* 0x000fe20007f3e0ff */
[----:B------:R3:W-:Y:S01]  /*1870*/  LDGSTS.E.BYPASS.128 [R245+0x7000], [R28.64] ;  /* 0x070000001cf57fae */ /* 0x0007e2000b901c4e */
[----:B------:R-:W-:Y:S01]  /*1880*/  LEA.HI.X.SX32 R23, R13, c[0x0][0x16c], 0x1, P6 ;  /* 0x00005b000d177a11 */ /* 0x000fe200030f0eff */
[----:B------:R-:W-:Y:S01]  /*1890*/  CS2R R10, SRZ ;  /* 0x00000000000a7805 */ /* 0x000fe2000001ff00 */
[----:B------:R-:W-:Y:S01]  /*18a0*/  IADD3 R224, R33, 0x1000, RZ ;  /* 0x0000100021e07810 */ /* 0x000fe20007ffe0ff */
[----:B------:R-:W0:Y:S01]  /*18b0*/  LDGDEPBAR ;  /* 0x00000000000079af */ /* 0x000e220000000000 */
[----:B-1----:R-:W-:Y:S01]  /*18c0*/  LEA.HI.X.SX32 R25, R15, c[0x0][0x16c], 0x1, P5 ;  /* 0x00005b000f197a11 */ /* 0x002fe200028f0eff */
[----:B------:R-:W-:Y:S01]  /*18d0*/  IMAD.X R201, RZ, RZ, R35, P1 ;  /* 0x000000ffffc97224 */ /* 0x000fe200008e0623 */
[----:B------:R-:W-:Y:S01]  /*18e0*/  IADD3 R218, P1, R26, 0x100, RZ ;  /* 0x000001001ada7810 */ /* 0x000fe20007f3e0ff */
[----:B------:R-:W-:Y:S01]  /*18f0*/  BAR.SYNC.DEFER_BLOCKING 0x0 ;  /* 0x0000000000007b1d */ /* 0x000fe20000010000 */
[----:B--2---:R-:W-:Y:S01]  /*1900*/  LEA.HI.X.SX32 R27, R37, c[0x0][0x16c], 0x1, P4 ;  /* 0x00005b00251b7a11 */ /* 0x004fe200020f0eff */
[----:B------:R-:W-:Y:S01]  /*1910*/  CS2R R12, SRZ ;  /* 0x00000000000c7805 */ /* 0x000fe2000001ff00 */
[----:B------:R-:W-:Y:S01]  /*1920*/  IADD3 R212, P4, R20, 0x100, RZ ;  /* 0x0000010014d47810 */ /* 0x000fe20007f9e0ff */
[----:B------:R-:W-:Y:S01]  /*1930*/  CS2R R36, SRZ ;  /* 0x0000000000247805 */ /* 0x000fe2000001ff00 */
[----:B---3--:R-:W-:Y:S01]  /*1940*/  LEA.HI.X.SX32 R29, R39, c[0x0][0x16c], 0x1, P3 ;  /* 0x00005b00271d7a11 */ /* 0x008fe200018f0eff */
[----:B------:R-:W-:Y:S01]  /*1950*/  CS2R R14, SRZ ;  /* 0x00000000000e7805 */ /* 0x000fe2000001ff00 */
[----:B------:R-:W-:Y:S01]  /*1960*/  IADD3 R210, P5, R18, 0x100, RZ ;  /* 0x0000010012d27810 */ /* 0x000fe20007fbe0ff */
[----:B------:R-:W-:Y:S01]  /*1970*/  CS2R R38, SRZ ;  /* 0x0000000000267805 */ /* 0x000fe2000001ff00 */
[----:B------:R-:W-:Y:S01]  /*1980*/  IADD3 R221, R33, 0x3000, RZ ;  /* 0x0000300021dd7810 */ /* 0x000fe20007ffe0ff */
[----:B------:R-:W-:Y:S01]  /*1990*/  IMAD.X R217, RZ, RZ, R27, P1 ;  /* 0x000000ffffd97224 */ /* 0x000fe200008e061b */
[-C--:B------:R-:W-:Y:S01]  /*19a0*/  LOP3.LUT R226, R227, R246.reuse, RZ, 0xfc, !PT ;  /* 0x000000f6e3e27212 */ /* 0x080fe200078efcff */
[----:B------:R-:W-:Y:S01]  /*19b0*/  IMAD.X R211, RZ, RZ, R21, P4 ;  /* 0x000000ffffd37224 */ /* 0x000fe200020e0615 */
[-C--:B------:R-:W-:Y:S01]  /*19c0*/  LOP3.LUT R222, R91, R246.reuse, RZ, 0xfc, !PT ;  /* 0x000000f65bde7212 */ /* 0x080fe200078efcff */
[----:B------:R-:W-:Y:S01]  /*19d0*/  IMAD.X R209, RZ, RZ, R19, P5 ;  /* 0x000000ffffd17224 */ /* 0x000fe200028e0613 */
[----:B------:R-:W-:-:S02]  /*19e0*/  LOP3.LUT R221, R221, R246, RZ, 0xfc, !PT ;  /* 0x000000f6dddd7212 */ /* 0x000fc400078efcff */
[----:B------:R-:W-:Y:S01]  /*19f0*/  LOP3.LUT R223, R224, R246, RZ, 0xfc, !PT ;  /* 0x000000f6e0df7212 */ /* 0x000fe200078efcff */
[----:B------:R-:W-:Y:S01]  /*1a00*/  @!PT LDS RZ, [RZ] ;  /* 0x00000000fffff984 */ /* 0x000fe20000000800 */
[----:B------:R-:W-:Y:S01]  /*1a10*/  @!PT LDS RZ, [RZ] ;  /* 0x00000000fffff984 */ /* 0x000fe20000000800 */
[----:B------:R-:W-:Y:S01]  /*1a20*/  @!PT LDS RZ, [RZ] ;  /* 0x00000000fffff984 */ /* 0x000fe20000000800 */
[----:B------:R1:W-:Y:S04]  /*1a30*/  LDGSTS.E.BYPASS.128 [R245+0x14000], [R30.64+0x80] ;  /* 0x140000801ef57fae */ /* 0x0003e8000b901c4e */
[----:B------:R2:W-:Y:S04]  /*1a40*/  LDGSTS.E.BYPASS.128 [R245+0x15000], [R2.64+0x80] ;  /* 0x1500008002f57fae */ /* 0x0005e8000b901c4e */
[----:B------:R1:W-:Y:S04]  /*1a50*/  LDGSTS.E.BYPASS.128 [R245+0x16000], [R34.64+0x80] ;  /* 0x1600008022f57fae */ /* 0x0003e8000b901c4e */
[----:B------:R1:W-:Y:S04]  /*1a60*/  LDGSTS.E.BYPASS.128 [R245+0x17000], [R88.64+0x80] ;  /* 0x1700008058f57fae */ /* 0x0003e8000b901c4e */
[----:B------:R-:W0:Y:S01]  /*1a70*/  LDGDEPBAR ;  /* 0x00000000000079af */ /* 0x000e220000000000 */
[----:B--2---:R-:W-:Y:S01]  /*1a80*/  IADD3 R2, P3, R30, 0x100, RZ ;  /* 0x000001001e027810 */ /* 0x004fe20007f7e0ff */
[----:B------:R-:W-:Y:S01]  /*1a90*/  IMAD.X R3, RZ, RZ, R3, P2 ;  /* 0x000000ffff037224 */ /* 0x000fe200010e0603 */
[----:B------:R-:W-:Y:S01]  /*1aa0*/  IADD3 R216, P2, R24, 0x100, RZ ;  /* 0x0000010018d87810 */ /* 0x000fe20007f5e0ff */
[----:B------:R2:W-:Y:S02]  /*1ab0*/  LDGSTS.E.BYPASS.128 [R245+0x8000], [R206.64+0x80] ;  /* 0x08000080cef57fae */ /* 0x0005e4000b901c4e */
[----:B------:R-:W-:Y:S01]  /*1ac0*/  IMAD.X R0, RZ, RZ, R31, P3 ;  /* 0x000000ffff007224 */ /* 0x000fe200018e061f */
[----:B------:R-:W-:Y:S01]  /*1ad0*/  IADD3 R214, P3, R22, 0x100, RZ ;  /* 0x0000010016d67810 */ /* 0x000fe20007f7e0ff */
[----:B------:R1:W-:Y:S01]  /*1ae0*/  LDGSTS.E.BYPASS.128 [R245+0x9000], [R16.64+0x80] ;  /* 0x0900008010f57fae */ /* 0x0003e2000b901c4e */
[----:B------:R-:W-:-:S03]  /*1af0*/  IMAD.X R215, RZ, RZ, R25, P2 ;  /* 0x000000ffffd77224 */ /* 0x000fc600010e0619 */
[----:B------:R1:W-:Y:S01]  /*1b00*/  LDGSTS.E.BYPASS.128 [R245+0xa000], [R18.64+0x80] ;  /* 0x0a00008012f57fae */ /* 0x0003e2000b901c4e */
[----:B------:R-:W-:-:S03]  /*1b10*/  IMAD.X R213, RZ, RZ, R23, P3 ;  /* 0x000000ffffd57224 */ /* 0x000fc600018e0617 */
[----:B------:R1:W-:Y:S01]  /*1b20*/  LDGSTS.E.BYPASS.128 [R245+0xb000], [R20.64+0x80] ;  /* 0x0b00008014f57fae */ /* 0x0003e2000b901c4e */
[----:B--2---:R-:W-:-:S03]  /*1b30*/  IADD3 R206, P0, R206, 0x100, RZ ;  /* 0x00000100cece7810 */ /* 0x004fc60007f1e0ff */
[----:B------:R1:W-:Y:S02]  /*1b40*/  LDGSTS.E.BYPASS.128 [R245+0xc000], [R22.64+0x80] ;  /* 0x0c00008016f57fae */ /* 0x0003e4000b901c4e */
[----:B------:R-:W-:Y:S01]  /*1b50*/  IMAD.X R205, RZ, RZ, R207, P0 ;  /* 0x000000ffffcd7224 */ /* 0x000fe200000e06cf */
[----:B------:R-:W-:Y:S01]  /*1b60*/  IADD3 R204, P0, R204, 0x100, RZ ;  /* 0x00000100cccc7810 */ /* 0x000fe20007f1e0ff */
[----:B------:R1:W-:Y:S04]  /*1b70*/  LDGSTS.E.BYPASS.128 [R245+0xd000], [R24.64+0x80] ;  /* 0x0d00008018f57fae */ /* 0x0003e8000b901c4e */
[----:B------:R1:W-:Y:S01]  /*1b80*/  LDGSTS.E.BYPASS.128 [R245+0xe000], [R26.64+0x80] ;  /* 0x0e0000801af57fae */ /* 0x0003e2000b901c4e */
[----:B------:R-:W-:Y:S01]  /*1b90*/  IMAD.X R203, RZ, RZ, R89, P0 ;  /* 0x000000ffffcb7224 */ /* 0x000fe200000e0659 */
[----:B------:R-:W-:-:S02]  /*1ba0*/  IADD3 R220, P0, R28, 0x100, RZ ;  /* 0x000001001cdc7810 */ /* 0x000fc40007f1e0ff */
[----:B------:R1:W-:Y:S03]  /*1bb0*/  LDGSTS.E.BYPASS.128 [R245+0xf000], [R28.64+0x80] ;  /* 0x0f0000801cf57fae */ /* 0x0003e6000b901c4e */
[----:B------:R-:W-:Y:S01]  /*1bc0*/  IMAD.X R219, RZ, RZ, R29, P0 ;  /* 0x000000ffffdb7224 */ /* 0x000fe200000e061d */
[----:B------:R-:W0:Y:S01]  /*1bd0*/  LDGDEPBAR ;  /* 0x00000000000079af */ /* 0x000e220000000000 */
[----:B------:R-:W-:-:S05]  /*1be0*/  IADD3 R208, P0, R16, 0x100, RZ ;  /* 0x0000010010d07810 */ /* 0x000fca0007f1e0ff */
[----:B------:R-:W-:Y:S02]  /*1bf0*/  IMAD.X R207, RZ, RZ, R17, P0 ;  /* 0x000000ffffcf7224 */ /* 0x000fe400000e0611 */
.L_x_0:
[----:B------:R-:W-:-:S04]  /*1c00*/  DEPBAR.LE SB0, 0x2 ;  /* 0x000080800000791a */ /* 0x000fc80000000000 */
[----:B------:R-:W-:Y:S01]  /*1c10*/  UIADD3 UR9, UR9, 0x1, URZ ;  /* 0x0000000109097890 */ /* 0x000fe2000fffe03f */
[----:B-1----:R-:W-:Y:S01]  /*1c20*/  IMAD.IADD R17, R246, 0x1, R227 ;  /* 0x00000001f6117824 */ /* 0x002fe200078e02e3 */
[----:B------:R-:W-:Y:S02]  /*1c30*/  UIADD3 UR8, UR8, 0x1, URZ ;  /* 0x0000000108087890 */ /* 0x000fe4000fffe03f */
[----:B------:R-:W-:Y:S02]  /*1c40*/  UISETP.GE.AND UP0, UPT, UR9, 0x2, UPT ;  /* 0x000000020900788c */ /* 0x000fe4000bf06270 */
[----:B------:R-:W-:Y:S02]  /*1c50*/  UISETP.GE.AND UP1, UPT, UR8, 0x2, UPT ;  /* 0x000000020800788c */ /* 0x000fe4000bf26270 */
[----:B------:R-:W-:Y:S02]  /*1c60*/  USEL UR9, UR9, URZ, !UP0 ;  /* 0x0000003f09097287 */ /* 0x000fe4000c000000 */
[----:B------:R-:W-:-:S02]  /*1c70*/  UISETP.GE.U32.AND UP0, UPT, UR4, 0x16, UPT ;  /* 0x000000160400788c */ /* 0x000fc4000bf06070 */
[----:B------:R-:W-:Y:S01]  /*1c80*/  ULEA UR12, UR9, 0x10000, 0xe ;  /* 0x00010000090c7891 */ /* 0x000fe2000f8e703f */
[----:B------:R-:W-:Y:S01]  /*1c90*/  BAR.SYNC.DEFER_BLOCKING 0x0 ;  /* 0x0000000000007b1d */ /* 0x000fe20000010000 */
[----:B------:R-:W-:Y:S01]  /*1ca0*/  IMAD.U32 R32, RZ, RZ, UR9 ;  /* 0x00000009ff207e24 */ /* 0x000fe2000f8e00ff */
[----:B------:R-:W-:Y:S02]  /*1cb0*/  UISETP.GE.U32.AND.EX UP0, UPT, UR5, URZ, UPT, UP0 ;  /* 0x0000003f0500728c */ /* 0x000fe4000bf06100 */
[----:B------:R-:W-:Y:S01]  /*1cc0*/  USEL UR8, UR8, URZ, !UP1 ;  /* 0x0000003f08087287 */ /* 0x000fe2000c800000 */
[C---:B------:R-:W-:Y:S01]  /*1cd0*/  IMAD R96, R32.reuse, 0x8000, R226 ;  /* 0x0000800020607824 */ /* 0x040fe200078e02e2 */
[----:B------:R-:W-:Y:S01]  /*1ce0*/  UIADD3 UR4, UP1, UR4, 0x1, URZ ;  /* 0x0000000104047890 */ /* 0x000fe2000ff3e03f */
[C---:B------:R-:W-:Y:S01]  /*1cf0*/  IMAD R100, R32.reuse, 0x8000, R223 ;  /* 0x0000800020647824 */ /* 0x040fe200078e02df */
[----:B------:R-:W-:Y:S01]  /*1d00*/  PLOP3.LUT P0, PT, PT, PT, UP0, 0x80, 0x0 ;  /* 0x000000000000781c */ /* 0x000fe20003f0f008 */
[C---:B------:R-:W-:Y:S01]  /*1d10*/  IMAD R104, R32.reuse, 0x8000, R222 ;  /* 0x0000800020687824 */ /* 0x040fe200078e02de */
[----:B------:R-:W-:Y:S01]  /*1d20*/  UIADD3.X UR5, URZ, UR5, URZ, UP1, !UPT ;  /* 0x000000053f057290 */ /* 0x000fe20008ffe43f */
[----:B------:R-:W-:-:S02]  /*1d30*/  IMAD R108, R32, 0x8000, R221 ;  /* 0x00008000206c7824 */ /* 0x000fc400078e02dd */
[C---:B------:R-:W-:Y:S02]  /*1d40*/  IMAD R28, R32.reuse, 0x8000, R17 ;  /* 0x00008000201c7824 */ /* 0x040fe400078e0211 */
[----:B------:R-:W-:-:S04]  /*1d50*/  IMAD R32, R32, 0x8000, R225 ;  /* 0x0000800020207824 */ /* 0x000fc800078e02e1 */
[--C-:B------:R-:W-:Y:S01]  /*1d60*/  IMAD.IADD R248, R227, 0x1, R32.reuse ;  /* 0x00000001e3f87824 */ /* 0x100fe200078e0220 */
[----:B------:R-:W-:Y:S04]  /*1d70*/  LDSM.16.M88.4 R24, [R244+UR12] ;  /* 0x0000000cf418783b */ /* 0x000fe80008000200 */
[----:B------:R-:W1:Y:S04]  /*1d80*/  LDSM.16.M88.4 R96, [R96] ;  /* 0x000000006060783b */ /* 0x000e680000000200 */
[----:B------:R-:W2:Y:S04]  /*1d90*/  LDSM.16.M88.4 R100, [R100] ;  /* 0x000000006464783b */ /* 0x000ea80000000200 */
[----:B------:R-:W3:Y:S04]  /*1da0*/  LDSM.16.M88.4 R104, [R104] ;  /* 0x000000006868783b */ /* 0x000ee80000000200 */
[----:B------:R-:W4:Y:S04]  /*1db0*/  LDSM.16.M88.4 R108, [R108] ;  /* 0x000000006c6c783b */ /* 0x000f280000000200 */
[----:B------:R-:W3:Y:S04]  /*1dc0*/  LDSM.16.M88.4 R112, [R28+0x4000] ;  /* 0x004000001c70783b */ /* 0x000ee80000000200 */
[----:B------:R-:W4:Y:S04]  /*1dd0*/  LDSM.16.M88.4 R116, [R28+0x5000] ;  /* 0x005000001c74783b */ /* 0x000f280000000200 */
[----:B------:R-:W4:Y:S04]  /*1de0*/  LDSM.16.M88.4 R120, [R28+0x6000] ;  /* 0x006000001c78783b */ /* 0x000f280000000200 */
[----:B------:R-:W4:Y:S04]  /*1df0*/  LDSM.16.M88.4 R124, [R28+0x7000] ;  /* 0x007000001c7c783b */ /* 0x000f280000000200 */
[----:B------:R-:W4:Y:S04]  /*1e00*/  LDSM.16.M88.4 R20, [R240+UR12] ;  /* 0x0000000cf014783b */ /* 0x000f280008000200 */
[----:B------:R-:W4:Y:S04]  /*1e10*/  LDSM.16.M88.4 R16, [R236+UR12] ;  /* 0x0000000cec10783b */ /* 0x000f280008000200 */
[----:B------:R-:W4:Y:S01]  /*1e20*/  LDSM.16.M88.4 R28, [R232+UR12] ;  /* 0x0000000ce81c783b */ /* 0x000f220008000200 */
[C---:B-1----:R-:W-:Y:S03]  /*1e30*/  IMMA.16832.S8.S8.SAT R128, R24.reuse.ROW, R96.COL, R128 ;  /* 0x0000006018807237 */ /* 0x042fe60000445c80 */
[----:B------:R-:W-:Y:S04]  /*1e40*/  LDSM.16.M88.4 R88, [R235+UR12] ;  /* 0x0000000ceb58783b */ /* 0x000fe80008000200 */
[----:B------:R-:W-:Y:S01]  /*1e50*/  LDSM.16.M88.4 R196, [R242+UR12] ;  /* 0x0000000cf2c4783b */ /* 0x000fe20008000200 */
[C---:B--2---:R-:W-:Y:S03]  /*1e60*/  IMMA.16832.S8.S8.SAT R132, R24.reuse.ROW, R100.COL, R132 ;  /* 0x0000006418847237 */ /* 0x044fe60000445c84 */
[----:B------:R-:W-:Y:S05]  /*1e70*/  LDSM.16.M88.4 R192, [R238+UR12] ;  /* 0x0000000ceec0783b */ /* 0x000fea0008000200 */
[C---:B---3--:R-:W-:Y:S08]  /*1e80*/  IMMA.16832.S8.S8.SAT R136, R24.reuse.ROW, R104.COL, R136 ;  /* 0x0000006818887237 */ /* 0x048ff00000445c88 */
[C---:B----4-:R-:W-:Y:S08]  /*1e90*/  IMMA.16832.S8.S8.SAT R148, R24.reuse.ROW, R108.COL, R148 ;  /* 0x0000006c18947237 */ /* 0x050ff00000445c94 */
[C---:B------:R-:W-:Y:S08]  /*1ea0*/  IMMA.16832.S8.S8.SAT R152, R24.reuse.ROW, R112.COL, R152 ;  /* 0x0000007018987237 */ /* 0x040ff00000445c98 */
[C---:B------:R-:W-:Y:S08]  /*1eb0*/  IMMA.16832.S8.S8.SAT R160, R24.reuse.ROW, R116.COL, R160 ;  /* 0x0000007418a07237 */ /* 0x040ff00000445ca0 */
[C---:B------:R-:W-:Y:S08]  /*1ec0*/  IMMA.16832.S8.S8.SAT R168, R24.reuse.ROW, R120.COL, R168 ;  /* 0x0000007818a87237 */ /* 0x040ff00000445ca8 */
[----:B------:R-:W-:Y:S01]  /*1ed0*/  IMMA.16832.S8.S8.SAT R164, R24.ROW, R124.COL, R164 ;  /* 0x0000007c18a47237 */ /* 0x000fe20000445ca4 */
[----:B------:R-:W1:Y:S07]  /*1ee0*/  LDSM.16.M88.4 R24, [R243+UR12] ;  /* 0x0000000cf318783b */ /* 0x000e6e0008000200 */
[C---:B------:R-:W-:Y:S08]  /*1ef0*/  IMMA.16832.S8.S8.SAT R156, R20.reuse.ROW, R96.COL, R156 ;  /* 0x00000060149c7237 */ /* 0x040ff00000445c9c */
[C---:B------:R-:W-:Y:S08]  /*1f00*/  IMMA.16832.S8.S8.SAT R144, R20.reuse.ROW, R100.COL, R144 ;  /* 0x0000006414907237 */ /* 0x040ff00000445c90 */
[C---:B------:R-:W-:Y:S08]  /*1f10*/  IMMA.16832.S8.S8.SAT R140, R20.reuse.ROW, R104.COL, R140 ;  /* 0x00000068148c7237 */ /* 0x040ff00000445c8c */
[C---:B------:R-:W-:Y:S08]  /*1f20*/  IMMA.16832.S8.S8.SAT R36, R20.reuse.ROW, R108.COL, R36 ;  /* 0x0000006c14247237 */ /* 0x040ff00000445c24 */
[C---:B------:R-:W-:Y:S08]  /*1f30*/  IMMA.16832.S8.S8.SAT R40, R20.reuse.ROW, R112.COL, R40 ;  /* 0x0000007014287237 */ /* 0x040ff00000445c28 */
[C---:B------:R-:W-:Y:S08]  /*1f40*/  IMMA.16832.S8.S8.SAT R44, R20.reuse.ROW, R116.COL, R44 ;  /* 0x00000074142c7237 */ /* 0x040ff00000445c2c */
[C---:B------:R-:W-:Y:S08]  /*1f50*/  IMMA.16832.S8.S8.SAT R48, R20.reuse.ROW, R120.COL, R48 ;  /* 0x0000007814307237 */ /* 0x040ff00000445c30 */
[----:B------:R-:W-:Y:S01]  /*1f60*/  IMMA.16832.S8.S8.SAT R52, R20.ROW, R124.COL, R52 ;  /* 0x0000007c14347237 */ /* 0x000fe20000445c34 */
[----:B------:R-:W2:Y:S07]  /*1f70*/  LDSM.16.M88.4 R20, [R239+UR12] ;  /* 0x0000000cef14783b */ /* 0x000eae0008000200 */
        /* <DEDUP_REMOVED lines=8> */
[----:B------:R-:W3:Y:S07]  /*2000*/  LDSM.16.M88.4 R84, [R231+UR12] ;  /* 0x0000000ce754783b */ /* 0x000eee0008000200 */
[C---:B------:R-:W-:Y:S08]  /*2010*/  IMMA.16832.S8.S8.SAT R4, R28.reuse.ROW, R96.COL, R4 ;  /* 0x000000601c047237 */ /* 0x040ff00000445c04 */
[C---:B------:R-:W-:Y:S08]  /*2020*/  IMMA.16832.S8.S8.SAT R8, R28.reuse.ROW, R100.COL, R8 ;  /* 0x000000641c087237 */ /* 0x040ff00000445c08 */
[C---:B------:R-:W-:Y:S08]  /*2030*/  IMMA.16832.S8.S8.SAT R92, R28.reuse.ROW, R104.COL, R12 ;  /* 0x000000681c5c7237 */ /* 0x040ff00000445c0c */
[C---:B------:R-:W-:Y:S08]  /*2040*/  IMMA.16832.S8.S8.SAT R180, R28.reuse.ROW, R116.COL, R180 ;  /* 0x000000741cb47237 */ /* 0x040ff00000445cb4 */
[----:B------:R-:W-:Y:S07]  /*2050*/  IMMA.16832.S8.S8.SAT R176, R28.ROW, R120.COL, R176 ;  /* 0x000000781cb07237 */ /* 0x000fee0000445cb0 */
[----:B------:R-:W-:Y:S01]  /*2060*/  IMAD.IADD R120, R224, 0x1, R32 ;  /* 0x00000001e0787824 */ /* 0x000fe200078e0220 */
[C---:B-1----:R-:W-:Y:S01]  /*2070*/  IMMA.16832.S8.S8.SAT R128, R24.reuse.ROW, R98.COL, R128 ;  /* 0x0000006218807237 */ /* 0x042fe20000445c80 */
[----:B------:R-:W-:Y:S04]  /*2080*/  LDSM.16.M88.4 R32, [R248+0x7000] ;  /* 0x00700000f820783b */ /* 0x000fe80000000200 */
[----:B------:R-:W-:Y:S03]  /*2090*/  LDSM.16.M88.4 R12, [R120+0x1000] ;  /* 0x00100000780c783b */ /* 0x000fe60000000200 */
[C---:B------:R-:W-:Y:S08]  /*20a0*/  IMMA.16832.S8.S8.SAT R132, R24.reuse.ROW, R102.COL, R132 ;  /* 0x0000006618847237 */ /* 0x040ff00000445c84 */
[----:B------:R-:W-:Y:S08]  /*20b0*/  IMMA.16832.S8.S8.SAT R136, R24.ROW, R106.COL, R136 ;  /* 0x0000006a18887237 */ /* 0x000ff00000445c88 */
[C---:B--2---:R-:W-:Y:S08]  /*20c0*/  IMMA.16832.S8.S8.SAT R156, R20.reuse.ROW, R98.COL, R156 ;  /* 0x00000062149c7237 */ /* 0x044ff00000445c9c */
[C---:B------:R-:W-:Y:S08]  /*20d0*/  IMMA.16832.S8.S8.SAT R144, R20.reuse.ROW, R102.COL, R144 ;  /* 0x0000006614907237 */ /* 0x040ff00000445c90 */
[----:B------:R-:W-:Y:S08]  /*20e0*/  IMMA.16832.S8.S8.SAT R140, R20.ROW, R106.COL, R140 ;  /* 0x0000006a148c7237 */ /* 0x000ff00000445c8c */
[C---:B------:R-:W-:Y:S08]  /*20f0*/  IMMA.16832.S8.S8.SAT R56, R88.reuse.ROW, R98.COL, R56 ;  /* 0x0000006258387237 */ /* 0x040ff00000445c38 */
[C---:B------:R-:W-:Y:S08]  /*2100*/  IMMA.16832.S8.S8.SAT R60, R88.reuse.ROW, R102.COL, R60 ;  /* 0x00000066583c7237 */ /* 0x040ff00000445c3c */
[C---:B------:R-:W-:Y:S08]  /*2110*/  IMMA.16832.S8.S8.SAT R64, R88.reuse.ROW, R106.COL, R64 ;  /* 0x0000006a58407237 */ /* 0x040ff00000445c40 */
[C---:B------:R-:W-:Y:S08]  /*2120*/  IMMA.16832.S8.S8.SAT R68, R88.reuse.ROW, R110.COL, R68 ;  /* 0x0000006e58447237 */ /* 0x040ff00000445c44 */
[C---:B------:R-:W-:Y:S08]  /*2130*/  IMMA.16832.S8.S8.SAT R72, R88.reuse.ROW, R114.COL, R72 ;  /* 0x0000007258487237 */ /* 0x040ff00000445c48 */
[C---:B------:R-:W-:Y:S08]  /*2140*/  IMMA.16832.S8.S8.SAT R76, R88.reuse.ROW, R118.COL, R76 ;  /* 0x00000076584c7237 */ /* 0x040ff00000445c4c */
[----:B------:R-:W-:Y:S08]  /*2150*/  IMMA.16832.S8.S8.SAT R80, R88.ROW, R122.COL, R80 ;  /* 0x0000007a58507237 */ /* 0x000ff00000445c50 */
[C---:B------:R-:W-:Y:S08]  /*2160*/  IMMA.16832.S8.S8.SAT R188, R28.reuse.ROW, R108.COL, R188 ;  /* 0x0000006c1cbc7237 */ /* 0x040ff00000445cbc */
[C---:B------:R-:W-:Y:S08]  /*2170*/  IMMA.16832.S8.S8.SAT R184, R28.reuse.ROW, R112.COL, R184 ;  /* 0x000000701cb87237 */ /* 0x040ff00000445cb8 */
[----:B------:R-:W-:Y:S01]  /*2180*/  IMMA.16832.S8.S8.SAT R172, R28.ROW, R124.COL, R172 ;  /* 0x0000007c1cac7237 */ /* 0x000fe20000445cac */
[----:B------:R-:W-:Y:S07]  /*2190*/  LDSM.16.M88.4 R28, [R248+0x6000] ;  /* 0x00600000f81c783b */ /* 0x000fee0000000200 */
[C---:B------:R-:W-:Y:S08]  /*21a0*/  IMMA.16832.S8.S8.SAT R148, R24.reuse.ROW, R110.COL, R148 ;  /* 0x0000006e18947237 */ /* 0x040ff00000445c94 */
[C---:B------:R-:W-:Y:S08]  /*21b0*/  IMMA.16832.S8.S8.SAT R152, R24.reuse.ROW, R114.COL, R152 ;  /* 0x0000007218987237 */ /* 0x040ff00000445c98 */
        /* <DEDUP_REMOVED lines=8> */
[-C--:B------:R-:W-:Y:S01]  /*2240*/  IMMA.16832.S8.S8.SAT R52, R20.ROW, R126.reuse.COL, R52 ;  /* 0x0000007e14347237 */ /* 0x080fe20000445c34 */
[----:B------:R-:W-:Y:S07]  /*2250*/  LDSM.16.M88.4 R20, [R248+0x4000] ;  /* 0x00400000f814783b */ /* 0x000fee0000000200 */
[----:B------:R-:W-:Y:S01]  /*2260*/  IMMA.16832.S8.S8.SAT R88, R88.ROW, R126.COL, R16 ;  /* 0x0000007e58587237 */ /* 0x000fe20000445c10 */
[----:B------:R-:W-:Y:S07]  /*2270*/  LDSM.16.M88.4 R16, [R120+0x2000] ;  /* 0x002000007810783b */ /* 0x000fee0000000200 */
[C---:B---3--:R-:W-:Y:S01]  /*2280*/  IMMA.16832.S8.S8.SAT R96, R84.reuse.ROW, R98.COL, R4 ;  /* 0x0000006254607237 */ /* 0x048fe20000445c04 */
[----:B------:R-:W-:Y:S07]  /*2290*/  LDSM.16.M88.4 R4, [R248] ;  /* 0x00000000f804783b */ /* 0x000fee0000000200 */
[C---:B------:R-:W-:Y:S01]  /*22a0*/  IMMA.16832.S8.S8.SAT R100, R84.reuse.ROW, R102.COL, R8 ;  /* 0x0000006654647237 */ /* 0x040fe20000445c08 */
[----:B------:R1:W-:Y:S07]  /*22b0*/  LDSM.16.M88.4 R8, [R120] ;  /* 0x000000007808783b */ /* 0x0003ee0000000200 */
[C---:B------:R-:W-:Y:S01]  /*22c0*/  IMMA.16832.S8.S8.SAT R104, R84.reuse.ROW, R106.COL, R92 ;  /* 0x0000006a54687237 */ /* 0x040fe20000445c5c */
[----:B------:R-:W2:Y:S07]  /*22d0*/  LDSM.16.M88.4 R92, [R234+UR12] ;  /* 0x0000000cea5c783b */ /* 0x000eae0008000200 */
[C---:B------:R-:W-:Y:S01]  /*22e0*/  IMMA.16832.S8.S8.SAT R116, R84.reuse.ROW, R118.COL, R180 ;  /* 0x0000007654747237 */ /* 0x040fe20000445cb4 */
[----:B------:R-:W3:Y:S07]  /*22f0*/  LDSM.16.M88.4 R180, [R230+UR12] ;  /* 0x0000000ce6b4783b */ /* 0x000eee0008000200 */
[C---:B------:R-:W-:Y:S08]  /*2300*/  IMMA.16832.S8.S8.SAT R108, R84.reuse.ROW, R110.COL, R188 ;  /* 0x0000006e546c7237 */ /* 0x040ff00000445cbc */
[C---:B------:R-:W-:Y:S08]  /*2310*/  IMMA.16832.S8.S8.SAT R112, R84.reuse.ROW, R114.COL, R184 ;  /* 0x0000007254707237 */ /* 0x040ff00000445cb8 */
[C---:B-1----:R-:W-:Y:S01]  /*2320*/  IMMA.16832.S8.S8.SAT R120, R84.reuse.ROW, R122.COL, R176 ;  /* 0x0000007a54787237 */ /* 0x042fe20000445cb0 */
[----:B------:R-:W1:Y:S07]  /*2330*/  LDSM.16.M88.4 R176, [R241+UR12] ;  /* 0x0000000cf1b0783b */ /* 0x000e6e0008000200 */
[----:B------:R-:W-:Y:S01]  /*2340*/  IMMA.16832.S8.S8.SAT R124, R84.ROW, R126.COL, R172 ;  /* 0x0000007e547c7237 */ /* 0x000fe20000445cac */
[----:B------:R-:W4:Y:S04]  /*2350*/  LDSM.16.M88.4 R172, [R237+UR12] ;  /* 0x0000000cedac783b */ /* 0x000f280008000200 */
[----:B------:R-:W1:Y:S03]  /*2360*/  LDSM.16.M88.4 R84, [R233+UR12] ;  /* 0x0000000ce954783b */ /* 0x000e660008000200 */
[C---:B--2---:R-:W-:Y:S08]  /*2370*/  IMMA.16832.S8.S8.SAT R56, R92.reuse.ROW, R4.COL, R56 ;  /* 0x000000045c387237 */ /* 0x044ff00000445c38 */
[C---:B------:R-:W-:Y:S08]  /*2380*/  IMMA.16832.S8.S8.SAT R60, R92.reuse.ROW, R8.COL, R60 ;  /* 0x000000085c3c7237 */ /* 0x040ff00000445c3c */
[C---:B------:R-:W-:Y:S08]  /*2390*/  IMMA.16832.S8.S8.SAT R64, R92.reuse.ROW, R12.COL, R64 ;  /* 0x0000000c5c407237 */ /* 0x040ff00000445c40 */
[C---:B------:R-:W-:Y:S08]  /*23a0*/  IMMA.16832.S8.S8.SAT R68, R92.reuse.ROW, R16.COL, R68 ;  /* 0x000000105c447237 */ /* 0x040ff00000445c44 */
[C---:B------:R-:W-:Y:S08]  /*23b0*/  IMMA.16832.S8.S8.SAT R72, R92.reuse.ROW, R20.COL, R72 ;  /* 0x000000145c487237 */ /* 0x040ff00000445c48 */
[C---:B------:R-:W-:Y:S08]  /*23c0*/  IMMA.16832.S8.S8.SAT R76, R92.reuse.ROW, R24.COL, R76 ;  /* 0x000000185c4c7237 */ /* 0x040ff00000445c4c */
[C---:B------:R-:W-:Y:S08]  /*23d0*/  IMMA.16832.S8.S8.SAT R80, R92.reuse.ROW, R28.COL, R80 ;  /* 0x0000001c5c507237 */ /* 0x040ff00000445c50 */
[----:B------:R-:W-:Y:S01]  /*23e0*/  IMMA.16832.S8.S8.SAT R88, R92.ROW, R32.COL, R88 ;  /* 0x000000205c587237 */ /* 0x000fe20000445c58 */
[----:B------:R-:W2:Y:S01]  /*23f0*/  LDSM.16.M88.4 R92, [R229+UR12] ;  /* 0x0000000ce55c783b */ /* 0x000ea20008000200 */
[----:B------:R-:W-:-:S06]  /*2400*/  ULEA UR12, UR8, 0x10000, 0xe ;  /* 0x00010000080c7891 */ /* 0x000fcc000f8e703f */
[-C--:B------:R-:W-:Y:S08]  /*2410*/  IMMA.16832.S8.S8.SAT R148, R196.ROW, R16.reuse.COL, R148 ;  /* 0x00000010c4947237 */ /* 0x080ff00000445c94 */
[-C--:B------:R-:W-:Y:S08]  /*2420*/  IMMA.16832.S8.S8.SAT R36, R192.ROW, R16.reuse.COL, R36 ;  /* 0x00000010c0247237 */ /* 0x080ff00000445c24 */
[----:B---3--:R-:W-:Y:S08]  /*2430*/  IMMA.16832.S8.S8.SAT R108, R180.ROW, R16.COL, R108 ;  /* 0x00000010b46c7237 */ /* 0x008ff00000445c6c */
[-C--:B------:R-:W-:Y:S08]  /*2440*/  IMMA.16832.S8.S8.SAT R152, R196.ROW, R20.reuse.COL, R152 ;  /* 0x00000014c4987237 */ /* 0x080ff00000445c98 */
[-C--:B------:R-:W-:Y:S08]  /*2450*/  IMMA.16832.S8.S8.SAT R40, R192.ROW, R20.reuse.COL, R40 ;  /* 0x00000014c0287237 */ /* 0x080ff00000445c28 */
[----:B------:R-:W-:Y:S07]  /*2460*/  IMMA.16832.S8.S8.SAT R112, R180.ROW, R20.COL, R112 ;  /* 0x00000014b4707237 */ /* 0x000fee0000445c70 */
[----:B------:R-:W-:Y:S01]  /*2470*/  IADD3 R20, P2, R200, UR6, RZ ;  /* 0x00000006c8147c10 */ /* 0x000fe2000ff5e0ff */
[----:B------:R-:W-:Y:S03]  /*2480*/  IMMA.16832.S8.S8.SAT R160, R196.ROW, R24.COL, R160 ;  /* 0x00000018c4a07237 */ /* 0x000fe60000445ca0 */
[----:B------:R-:W-:-:S05]  /*2490*/  IADD3.X R21, R3, UR7, RZ, P2, !PT ;  /* 0x0000000703157c10 */ /* 0x000fca00097fe4ff */
[-C--:B------:R-:W-:Y:S08]  /*24a0*/  IMMA.16832.S8.S8.SAT R44, R192.ROW, R24.reuse.COL, R44 ;  /* 0x00000018c02c7237 */ /* 0x080ff00000445c2c */
[----:B------:R-:W-:Y:S08]  /*24b0*/  IMMA.16832.S8.S8.SAT R116, R180.ROW, R24.COL, R116 ;  /* 0x00000018b4747237 */ /* 0x000ff00000445c74 */
[C---:B------:R-:W-:Y:S08]  /*24c0*/  IMMA.16832.S8.S8.SAT R128, R196.reuse.ROW, R4.COL, R128 ;  /* 0x00000004c4807237 */ /* 0x040ff00000445c80 */
[C---:B------:R-:W-:Y:S08]  /*24d0*/  IMMA.16832.S8.S8.SAT R132, R196.reuse.ROW, R8.COL, R132 ;  /* 0x00000008c4847237 */ /* 0x040ff00000445c84 */
[C---:B------:R-:W-:Y:S08]  /*24e0*/  IMMA.16832.S8.S8.SAT R136, R196.reuse.ROW, R12.COL, R136 ;  /* 0x0000000cc4887237 */ /* 0x040ff00000445c88 */
[C---:B------:R-:W-:Y:S08]  /*24f0*/  IMMA.16832.S8.S8.SAT R168, R196.reuse.ROW, R28.COL, R168 ;  /* 0x0000001cc4a87237 */ /* 0x040ff00000445ca8 */
[----:B------:R-:W-:Y:S08]  /*2500*/  IMMA.16832.S8.S8.SAT R164, R196.ROW, R32.COL, R164 ;  /* 0x00000020c4a47237 */ /* 0x000ff00000445ca4 */
[-C--:B------:R-:W-:Y:S08]  /*2510*/  IMMA.16832.S8.S8.SAT R48, R192.ROW, R28.reuse.COL, R48 ;  /* 0x0000001cc0307237 */ /* 0x080ff00000445c30 */
[----:B------:R-:W-:Y:S07]  /*2520*/  IMMA.16832.S8.S8.SAT R120, R180.ROW, R28.COL, R120 ;  /* 0x0000001cb4787237 */ /* 0x000fee0000445c78 */
[----:B------:R-:W-:Y:S01]  /*2530*/  IADD3 R29, R245, UR12, RZ ;  /* 0x0000000cf51d7c10 */ /* 0x000fe2000fffe0ff */
[----:B-1----:R-:W-:Y:S01]  /*2540*/  IMMA.16832.S8.S8.SAT R148, R176.ROW, R18.COL, R148 ;  /* 0x00000012b0947237 */ /* 0x002fe20000445c94 */
[----:B------:R-:W-:-:S07]  /*2550*/  IMAD.U32 R28, RZ, RZ, UR8 ;  /* 0x00000008ff1c7e24 */ /* 0x000fce000f8e00ff */
[-C--:B----4-:R-:W-:Y:S08]  /*2560*/  IMMA.16832.S8.S8.SAT R36, R172.ROW, R18.reuse.COL, R36 ;  /* 0x00000012ac247237 */ /* 0x090ff00000445c24 */
[-C--:B------:R-:W-:Y:S08]  /*2570*/  IMMA.16832.S8.S8.SAT R68, R84.ROW, R18.reuse.COL, R68 ;  /* 0x0000001254447237 */ /* 0x080ff00000445c44 */
[----:B--2---:R-:W-:Y:S07]  /*2580*/  IMMA.16832.S8.S8.SAT R188, R92.ROW, R18.COL, R108 ;  /* 0x000000125cbc7237 */ /* 0x004fee0000445c6c */
[----:B------:R-:W-:Y:S01]  /*2590*/  IADD3 R18, P1, R2, UR6, RZ ;  /* 0x0000000602127c10 */ /* 0x000fe2000ff3e0ff */
[----:B------:R-:W-:Y:S03]  /*25a0*/  IMMA.16832.S8.S8.SAT R152, R176.ROW, R22.COL, R152 ;  /* 0x00000016b0987237 */ /* 0x000fe60000445c98 */
[----:B------:R-:W-:Y:S01]  /*25b0*/  IADD3.X R19, R0, UR7, RZ, P1, !PT ;  /* 0x0000000700137c10 */ /* 0x000fe20008ffe4ff */
[----:B------:R-:W-:Y:S01]  /*25c0*/  BAR.SYNC.DEFER_BLOCKING 0x0 ;  /* 0x0000000000007b1d */ /* 0x000fe20000010000 */
[----:B------:R-:W-:-:S03]  /*25d0*/  IADD3 R16, P1, R202, UR6, RZ ;  /* 0x00000006ca107c10 */ /* 0x000fc6000ff3e0ff */
[----:B------:R-:W-:Y:S01]  /*25e0*/  IMMA.16832.S8.S8.SAT R40, R172.ROW, R22.COL, R40 ;  /* 0x00000016ac287237 */ /* 0x000fe20000445c28 */
[----:B------:R-:W-:Y:S02]  /*25f0*/  IADD3.X R17, R201, UR7, RZ, P1, !PT ;  /* 0x00000007c9117c10 */ /* 0x000fe40008ffe4ff */
[----:B------:R-:W-:-:S04]  /*2600*/  IADD3 R24, P1, R206, UR6, RZ ;  /* 0x00000006ce187c10 */ /* 0x000fc8000ff3e0ff */
[----:B------:R-:W-:Y:S01]  /*2610*/  IADD3.X R25, R205, UR7, RZ, P1, !PT ;  /* 0x00000007cd197c10 */ /* 0x000fe20008ffe4ff */
[-C--:B------:R-:W-:Y:S08]  /*2620*/  IMMA.16832.S8.S8.SAT R72, R84.ROW, R22.reuse.COL, R72 ;  /* 0x0000001654487237 */ /* 0x080ff00000445c48 */
[----:B------:R-:W-:Y:S01]  /*2630*/  IMMA.16832.S8.S8.SAT R184, R92.ROW, R22.COL, R112 ;  /* 0x000000165cb87237 */ /* 0x000fe20000445c70 */
[----:B------:R-:W-:Y:S01]  /*2640*/  @!PT LDS RZ, [RZ] ;  /* 0x00000000fffff984 */ /* 0x000fe20000000800 */
[----:B------:R-:W-:Y:S01]  /*2650*/  @!PT LDS RZ, [RZ] ;  /* 0x00000000fffff984 */ /* 0x000fe20000000800 */
[----:B------:R-:W-:Y:S01]  /*2660*/  @!PT LDS RZ, [RZ] ;  /* 0x00000000fffff984 */ /* 0x000fe20000000800 */
[----:B------:R1:W-:Y:S06]  /*2670*/  LDGSTS.E.BYPASS.128 [R29], [R18.64], !P0 ;  /* 0x00000000121d7fae */ /* 0x0003ec000c101c4e */
[----:B------:R-:W-:Y:S01]  /*2680*/  IADD3 R22, P2, R204, UR6, RZ ;  /* 0x00000006cc167c10 */ /* 0x000fe2000ff5e0ff */
[----:B------:R-:W-:Y:S01]  /*2690*/  IMMA.16832.S8.S8.SAT R96, R180.ROW, R4.COL, R96 ;  /* 0x00000004b4607237 */ /* 0x000fe20000445c60 */
[----:B------:R2:W-:Y:S02]  /*26a0*/  LDGSTS.E.BYPASS.128 [R29+0x1000], [R20.64], !P0 ;  /* 0x01000000141d7fae */ /* 0x0005e4000c101c4e */
[----:B------:R-:W-:-:S02]  /*26b0*/  IADD3.X R23, R203, UR7, RZ, P2, !PT ;  /* 0x00000007cb177c10 */ /* 0x000fc400097fe4ff */
[----:B------:R3:W-:Y:S03]  /*26c0*/  LDGSTS.E.BYPASS.128 [R29+0x2000], [R16.64], !P0 ;  /* 0x02000000101d7fae */ /* 0x0007e6000c101c4e */
[C---:B------:R-:W-:Y:S01]  /*26d0*/  IMMA.16832.S8.S8.SAT R100, R180.reuse.ROW, R8.COL, R100 ;  /* 0x00000008b4647237 */ /* 0x040fe20000445c64 */
[----:B-1----:R-:W-:Y:S01]  /*26e0*/  IADD3 R18, P1, R210, UR6, RZ ;  /* 0x00000006d2127c10 */ /* 0x002fe2000ff3e0ff */
[----:B------:R1:W-:Y:S03]  /*26f0*/  LDGSTS.E.BYPASS.128 [R29+0x3000], [R22.64], !P0 ;  /* 0x03000000161d7fae */ /* 0x0003e6000c101c4e */
[----:B------:R-:W-:Y:S01]  /*2700*/  IADD3.X R19, R209, UR7, RZ, P1, !PT ;  /* 0x00000007d1137c10 */ /* 0x000fe20008ffe4ff */
[----:B------:R-:W0:Y:S02]  /*2710*/  LDGDEPBAR ;  /* 0x00000000000079af */ /* 0x000e240000000000 */
[----:B------:R-:W-:Y:S01]  /*2720*/  IMMA.16832.S8.S8.SAT R104, R180.ROW, R12.COL, R104 ;  /* 0x0000000cb4687237 */ /* 0x000fe20000445c68 */
[----:B---3--:R-:W-:-:S04]  /*2730*/  IADD3 R16, P1, R214, UR6, RZ ;  /* 0x00000006d6107c10 */ /* 0x008fc8000ff3e0ff */
[----:B------:R-:W-:-:S03]  /*2740*/  IADD3.X R17, R213, UR7, RZ, P1, !PT ;  /* 0x00000007d5117c10 */ /* 0x000fc60008ffe4ff */
[----:B------:R-:W-:Y:S08]  /*2750*/  IMMA.16832.S8.S8.SAT R124, R180.ROW, R32.COL, R124 ;  /* 0x00000020b47c7237 */ /* 0x000ff00000445c7c */
[-C--:B------:R-:W-:Y:S08]  /*2760*/  IMMA.16832.S8.S8.SAT R160, R176.ROW, R26.reuse.COL, R160 ;  /* 0x0000001ab0a07237 */ /* 0x080ff00000445ca0 */
[-C--:B------:R-:W-:Y:S08]  /*2770*/  IMMA.16832.S8.S8.SAT R44, R172.ROW, R26.reuse.COL, R44 ;  /* 0x0000001aac2c7237 */ /* 0x080ff00000445c2c */
[-C--:B------:R-:W-:Y:S08]  /*2780*/  IMMA.16832.S8.S8.SAT R76, R84.ROW, R26.reuse.COL, R76 ;  /* 0x0000001a544c7237 */ /* 0x080ff00000445c4c */
[----:B------:R-:W-:Y:S07]  /*2790*/  IMMA.16832.S8.S8.SAT R180, R92.ROW, R26.COL, R116 ;  /* 0x0000001a5cb47237 */ /* 0x000fee0000445c74 */
[----:B------:R-:W-:Y:S01]  /*27a0*/  IADD3 R26, P2, R208, UR6, RZ ;  /* 0x00000006d01a7c10 */ /* 0x000fe2000ff5e0ff */
[----:B------:R-:W-:Y:S03]  /*27b0*/  IMMA.16832.S8.S8.SAT R128, R176.ROW, R6.COL, R128 ;  /* 0x00000006b0807237 */ /* 0x000fe60000445c80 */
[----:B------:R-:W-:-:S02]  /*27c0*/  IADD3.X R27, R207, UR7, RZ, P2, !PT ;  /* 0x00000007cf1b7c10 */ /* 0x000fc400097fe4ff */
[----:B--2---:R-:W-:-:S03]  /*27d0*/  IADD3 R20, P2, R212, UR6, RZ ;  /* 0x00000006d4147c10 */ /* 0x004fc6000ff5e0ff */
[----:B------:R-:W-:Y:S01]  /*27e0*/  IMMA.16832.S8.S8.SAT R132, R176.ROW, R10.COL, R132 ;  /* 0x0000000ab0847237 */ /* 0x000fe20000445c84 */
[----:B------:R-:W-:Y:S02]  /*27f0*/  IADD3.X R21, R211, UR7, RZ, P2, !PT ;  /* 0x00000007d3157c10 */ /* 0x000fe400097fe4ff */
[----:B-1----:R-:W-:-:S04]  /*2800*/  IADD3 R22, P2, R216, UR6, RZ ;  /* 0x00000006d8167c10 */ /* 0x002fc8000ff5e0ff */
[----:B------:R-:W-:Y:S01]  /*2810*/  IADD3.X R23, R215, UR7, RZ, P2, !PT ;  /* 0x00000007d7177c10 */ /* 0x000fe200097fe4ff */
[C---:B------:R-:W-:Y:S08]  /*2820*/  IMMA.16832.S8.S8.SAT R136, R176.reuse.ROW, R14.COL, R136 ;  /* 0x0000000eb0887237 */ /* 0x040ff00000445c88 */
[C---:B------:R-:W-:Y:S08]  /*2830*/  IMMA.16832.S8.S8.SAT R168, R176.reuse.ROW, R30.COL, R168 ;  /* 0x0000001eb0a87237 */ /* 0x040ff00000445ca8 */
[----:B------:R-:W-:Y:S08]  /*2840*/  IMMA.16832.S8.S8.SAT R164, R176.ROW, R34.COL, R164 ;  /* 0x00000022b0a47237 */ /* 0x000ff00000445ca4 */
[-C--:B------:R-:W-:Y:S08]  /*2850*/  IMMA.16832.S8.S8.SAT R48, R172.ROW, R30.reuse.COL, R48 ;  /* 0x0000001eac307237 */ /* 0x080ff00000445c30 */
[-C--:B------:R-:W-:Y:S08]  /*2860*/  IMMA.16832.S8.S8.SAT R80, R84.ROW, R30.reuse.COL, R80 ;  /* 0x0000001e54507237 */ /* 0x080ff00000445c50 */
[----:B------:R-:W-:Y:S07]  /*2870*/  IMMA.16832.S8.S8.SAT R176, R92.ROW, R30.COL, R120 ;  /* 0x0000001e5cb07237 */ /* 0x000fee0000445c78 */
[----:B------:R-:W-:Y:S01]  /*2880*/  IMAD R31, R28, 0x8000, R245 ;  /* 0x000080001c1f7824 */ /* 0x000fe200078e02f5 */
[----:B------:R-:W-:Y:S01]  /*2890*/  IADD3 R28, P1, R218, UR6, RZ ;  /* 0x00000006da1c7c10 */ /* 0x000fe2000ff3e0ff */
[----:B------:R-:W-:Y:S03]  /*28a0*/  IMMA.16832.S8.S8.SAT R156, R192.ROW, R4.COL, R156 ;  /* 0x00000004c09c7237 */ /* 0x000fe60000445c9c */
[----:B------:R1:W-:Y:S01]  /*28b0*/  LDGSTS.E.BYPASS.128 [R31], [R24.64], !P0 ;  /* 0x00000000181f7fae */ /* 0x0003e2000c101c4e */
[----:B------:R-:W-:-:S03]  /*28c0*/  IADD3.X R29, R217, UR7, RZ, P1, !PT ;  /* 0x00000007d91d7c10 */ /* 0x000fc60008ffe4ff */
[----:B------:R2:W-:Y:S01]  /*28d0*/  LDGSTS.E.BYPASS.128 [R31+0x1000], [R26.64], !P0 ;  /* 0x010000001a1f7fae */ /* 0x0005e2000c101c4e */
[----:B------:R-:W-:Y:S03]  /*28e0*/  IMMA.16832.S8.S8.SAT R144, R192.ROW, R8.COL, R144 ;  /* 0x00000008c0907237 */ /* 0x000fe60000445c90 */
[----:B------:R2:W-:Y:S01]  /*28f0*/  LDGSTS.E.BYPASS.128 [R31+0x2000], [R18.64], !P0 ;  /* 0x02000000121f7fae */ /* 0x0005e2000c101c4e */
[----:B-1----:R-:W-:Y:S01]  /*2900*/  IADD3 R24, P3, R220, UR6, RZ ;  /* 0x00000006dc187c10 */ /* 0x002fe2000ff7e0ff */
[----:B------:R-:W-:-:S03]  /*2910*/  UIADD3 UR6, UP0, UR6, 0x80, URZ ;  /* 0x0000008006067890 */ /* 0x000fc6000ff1e03f */
[C---:B------:R-:W-:Y:S01]  /*2920*/  IMMA.16832.S8.S8.SAT R140, R192.reuse.ROW, R12.COL, R140 ;  /* 0x0000000cc08c7237 */ /* 0x040fe20000445c8c */
[----:B------:R2:W-:Y:S01]  /*2930*/  LDGSTS.E.BYPASS.128 [R31+0x3000], [R20.64], !P0 ;  /* 0x03000000141f7fae */ /* 0x0005e2000c101c4e */
[----:B------:R-:W-:Y:S01]  /*2940*/  IADD3.X R25, R219, UR7, RZ, P3, !PT ;  /* 0x00000007db197c10 */ /* 0x000fe20009ffe4ff */
[----:B------:R-:W-:Y:S02]  /*2950*/  UIADD3.X UR7, URZ, UR7, URZ, UP0, !UPT ;  /* 0x000000073f077290 */ /* 0x000fe400087fe43f */
[----:B------:R-:W-:Y:S01]  /*2960*/  UISETP.NE.U32.AND UP0, UPT, UR6, 0xc00, UPT ;  /* 0x00000c000600788c */ /* 0x000fe2000bf05070 */
[----:B------:R2:W-:Y:S02]  /*2970*/  LDGSTS.E.BYPASS.128 [R31+0x4000], [R16.64], !P0 ;  /* 0x04000000101f7fae */ /* 0x0005e4000c101c4e */
[----:B------:R-:W-:Y:S01]  /*2980*/  IMMA.16832.S8.S8.SAT R52, R192.ROW, R32.COL, R52 ;  /* 0x00000020c0347237 */ /* 0x000fe20000445c34 */
[----:B------:R-:W-:Y:S01]  /*2990*/  UISETP.NE.AND.EX UP0, UPT, UR7, URZ, UPT, UP0 ;  /* 0x0000003f0700728c */ /* 0x000fe2000bf05300 */
[----:B------:R2:W-:Y:S04]  /*29a0*/  LDGSTS.E.BYPASS.128 [R31+0x5000], [R22.64], !P0 ;  /* 0x05000000161f7fae */ /* 0x0005e8000c101c4e */
[----:B------:R2:W-:Y:S02]  /*29b0*/  LDGSTS.E.BYPASS.128 [R31+0x6000], [R28.64], !P0 ;  /* 0x060000001c1f7fae */ /* 0x0005e4000c101c4e */
[----:B------:R-:W-:Y:S02]  /*29c0*/  IMMA.16832.S8.S8.SAT R156, R172.ROW, R6.COL, R156 ;  /* 0x00000006ac9c7237 */ /* 0x000fe40000445c9c */
[----:B------:R2:W-:Y:S01]  /*29d0*/  LDGSTS.E.BYPASS.128 [R31+0x7000], [R24.64], !P0 ;  /* 0x07000000181f7fae */ /* 0x0005e2000c101c4e */
[----:B------:R-:W-:-:S03]  /*29e0*/  PLOP3.LUT P0, PT, PT, PT, UP0, 0x80, 0x0 ;  /* 0x000000000000781c */ /* 0x000fc60003f0f008 */
[----:B------:R-:W0:Y:S02]  /*29f0*/  LDGDEPBAR ;  /* 0x00000000000079af */ /* 0x000e240000000000 */
[C---:B------:R-:W-:Y:S08]  /*2a00*/  IMMA.16832.S8.S8.SAT R144, R172.reuse.ROW, R10.COL, R144 ;  /* 0x0000000aac907237 */ /* 0x040ff00000445c90 */
[C---:B------:R-:W-:Y:S08]  /*2a10*/  IMMA.16832.S8.S8.SAT R140, R172.reuse.ROW, R14.COL, R140 ;  /* 0x0000000eac8c7237 */ /* 0x040ff00000445c8c */
[----:B------:R-:W-:Y:S08]  /*2a20*/  IMMA.16832.S8.S8.SAT R52, R172.ROW, R34.COL, R52 ;  /* 0x00000022ac347237 */ /* 0x000ff00000445c34 */
[C---:B------:R-:W-:Y:S08]  /*2a30*/  IMMA.16832.S8.S8.SAT R56, R84.reuse.ROW, R6.COL, R56 ;  /* 0x0000000654387237 */ /* 0x040ff00000445c38 */
[C---:B------:R-:W-:Y:S08]  /*2a40*/  IMMA.16832.S8.S8.SAT R60, R84.reuse.ROW, R10.COL, R60 ;  /* 0x0000000a543c7237 */ /* 0x040ff00000445c3c */
[C---:B------:R-:W-:Y:S08]  /*2a50*/  IMMA.16832.S8.S8.SAT R64, R84.reuse.ROW, R14.COL, R64 ;  /* 0x0000000e54407237 */ /* 0x040ff00000445c40 */
[----:B------:R-:W-:Y:S08]  /*2a60*/  IMMA.16832.S8.S8.SAT R84, R84.ROW, R34.COL, R88 ;  /* 0x0000002254547237 */ /* 0x000ff00000445c58 */
[C---:B------:R-:W-:Y:S08]  /*2a70*/  IMMA.16832.S8.S8.SAT R4, R92.reuse.ROW, R6.COL, R96 ;  /* 0x000000065c047237 */ /* 0x040ff00000445c60 */
[C---:B------:R-:W-:Y:S08]  /*2a80*/  IMMA.16832.S8.S8.SAT R8, R92.reuse.ROW, R10.COL, R100 ;  /* 0x0000000a5c087237 */ /* 0x040ff00000445c64 */
[C---:B------:R-:W-:Y:S08]  /*2a90*/  IMMA.16832.S8.S8.SAT R12, R92.reuse.ROW, R14.COL, R104 ;  /* 0x0000000e5c0c7237 */ /* 0x040ff00000445c68 */
[----:B------:R-:W-:Y:S01]  /*2aa0*/  IMMA.16832.S8.S8.SAT R172, R92.ROW, R34.COL, R124 ;  /* 0x000000225cac7237 */ /* 0x000fe20000445c7c */
[----:B--2---:R-:W-:Y:S07]  /*2ab0*/  @P0 BRA `(.L_x_0) ;  /* 0xfffff14000000947 */ /* 0x004fee000383ffff */
[----:B------:R-:W1:Y:S01]  /*2ac0*/  S2R R17, SR_TID.X ;  /* 0x0000000000117919 */ /* 0x000e620000002100 */
[----:B------:R-:W-:Y:S01]  /*2ad0*/  IMAD.U32 R103, RZ, RZ, UR11 ;  /* 0x0000000bff677e24 */ /* 0x000fe2000f8e00ff */
[----:B------:R-:W-:-:S04]  /*2ae0*/  DEPBAR.LE SB0, 0x0 ;  /* 0x000080000000791a */ /* 0x000fc80000000000 */
[C---:B-1----:R-:W-:Y:S01]  /*2af0*/  IMAD.SHL.U32 R0, R17.reuse, 0x40, RZ ;  /* 0x0000004011007824 */ /* 0x042fe200078e00ff */
[----:B------:R-:W-:Y:S01]  /*2b00*/  SHF.R.U32.HI R3, RZ, 0x6, R17 ;  /* 0x00000006ff037819 */ /* 0x000fe20000011611 */
[C---:B------:R-:W-:Y:S01]  /*2b10*/  IMAD.SHL.U32 R2, R17.reuse, 0x4, RZ ;  /* 0x0000000411027824 */ /* 0x040fe200078e00ff */
[----:B------:R-:W-:Y:S02]  /*2b20*/  LOP3.LUT R16, R17, 0x10, RZ, 0xc0, !PT ;  /* 0x0000001011107812 */ /* 0x000fe400078ec0ff */
[----:B------:R-:W-:Y:S02]  /*2b30*/  LOP3.LUT R0, R0, 0x300, RZ, 0xc0, !PT ;  /* 0x0000030000007812 */ /* 0x000fe400078ec0ff */
[----:B------:R-:W-:Y:S02]  /*2b40*/  LOP3.LUT R103, R103, 0xfc, R2, 0xf8, !PT ;  /* 0x000000fc67677812 */ /* 0x000fe400078ef802 */
[----:B------:R-:W-:Y:S02]  /*2b50*/  LOP3.LUT R247, R0, 0x6, R247, 0xf8, !PT ;  /* 0x0000000600f77812 */ /* 0x000fe400078ef8f7 */
[----:B------:R-:W-:Y:S01]  /*2b60*/  SGXT.U32 R0, R3, 0x2 ;  /* 0x000000020300781a */ /* 0x000fe20000000000 */
[----:B------:R-:W-:Y:S01]  /*2b70*/  BAR.SYNC.DEFER_BLOCKING 0x0 ;  /* 0x0000000000007b1d */ /* 0x000fe20000010000 */
[----:B------:R-:W-:Y:S01]  /*2b80*/  ISETP.GE.AND P0, PT, R103, 0xc00, PT ;  /* 0x00000c006700780c */ /* 0x000fe20003f06270 */
[----:B------:R-:W-:Y:S01]  /*2b90*/  IMAD R247, R16, 0x40, R247 ;  /* 0x0000004010f77824 */ /* 0x000fe200078e02f7 */
[----:B------:R-:W-:-:S02]  /*2ba0*/  LOP3.LUT R0, R0, UR10, RZ, 0xfc, !PT ;  /* 0x0000000a00007c12 */ /* 0x000fc4000f8efcff */
[----:B------:R-:W-:Y:S02]  /*2bb0*/  LOP3.LUT R16, R228, 0x18, RZ, 0xc0, !PT ;  /* 0x00000018e4107812 */ /* 0x000fe400078ec0ff */
[C---:B------:R-:W-:Y:S01]  /*2bc0*/  LOP3.LUT R3, R0.reuse, 0xc, RZ, 0xfc, !PT ;  /* 0x0000000c00037812 */ /* 0x040fe200078efcff */
[----:B------:R-:W-:Y:S01]  /*2bd0*/  IMAD R103, R0, 0xc00, R103 ;  /* 0x00000c0000677824 */ /* 0x000fe200078e0267 */
[----:B------:R-:W-:Y:S01]  /*2be0*/  LOP3.LUT R17, R17, 0x80, RZ, 0xc0, !PT ;  /* 0x0000008011117812 */ /* 0x000fe200078ec0ff */
[----:B------:R-:W-:Y:S01]  /*2bf0*/  IMAD.IADD R16, R247, 0x1, R16 ;  /* 0x00000001f7107824 */ /* 0x000fe200078e0210 */
[----:B------:R-:W-:Y:S02]  /*2c00*/  ISETP.LT.AND P4, PT, R3, 0x1010, !P0 ;  /* 0x000010100300780c */ /* 0x000fe40004781270 */
[----:B------:R-:W-:Y:S01]  /*2c10*/  LOP3.LUT R3, R228, 0x30, RZ, 0xc0, !PT ;  /* 0x00000030e4037812 */ /* 0x000fe200078ec0ff */
[----:B------:R-:W-:Y:S01]  /*2c20*/  IMAD R16, R17, 0x20, R16 ;  /* 0x0000002011107824 */ /* 0x000fe200078e0210 */
[----:B------:R-:W-:-:S02]  /*2c30*/  LOP3.LUT R2, R2, 0x3fc, RZ, 0xc0, !PT ;  /* 0x000003fc02027812 */ /* 0x000fc400078ec0ff */
[----:B------:R-:W-:Y:S02]  /*2c40*/  LOP3.LUT R18, R0, 0x8, RZ, 0xfc, !PT ;  /* 0x0000000800127812 */ /* 0x000fe400078efcff */
[C---:B------:R-:W-:Y:S01]  /*2c50*/  LOP3.LUT R17, R2.reuse, 0x800, RZ, 0xfc, !PT ;  /* 0x0000080002117812 */ /* 0x040fe200078efcff */
[----:B------:R-:W-:Y:S01]  /*2c60*/  IMAD R100, R2, 0x4, R3 ;  /* 0x0000000402647824 */ /* 0x000fe200078e0203 */
[----:B------:R-:W-:Y:S02]  /*2c70*/  LOP3.LUT R19, R0, 0x4, RZ, 0xfc, !PT ;  /* 0x0000000400137812 */ /* 0x000fe400078efcff */
[----:B------:R-:W-:Y:S02]  /*2c80*/  ISETP.LT.AND P5, PT, R18, 0x1010, !P0 ;  /* 0x000010101200780c */ /* 0x000fe400047a1270 */
[----:B------:R-:W-:Y:S02]  /*2c90*/  LOP3.LUT R3, R2, 0x400, RZ, 0xfc, !PT ;  /* 0x0000040002037812 */ /* 0x000fe400078efcff */
[----:B------:R-:W-:-:S02]  /*2ca0*/  LOP3.LUT R18, R0, 0x14, RZ, 0xfc, !PT ;  /* 0x0000001400127812 */ /* 0x000fc400078efcff */
[----:B------:R-:W-:Y:S02]  /*2cb0*/  SHF.R.U32.HI R17, RZ, 0x4, R17 ;  /* 0x00000004ff117819 */ /* 0x000fe40000011611 */
[----:B------:R-:W-:Y:S02]  /*2cc0*/  ISETP.LT.AND P6, PT, R19, 0x1010, !P0 ;  /* 0x000010101300780c */ /* 0x000fe400047c1270 */
[----:B------:R-:W-:Y:S02]  /*2cd0*/  LOP3.LUT R19, R0, 0x10, RZ, 0xfc, !PT ;  /* 0x0000001000137812 */ /* 0x000fe400078efcff */
[----:B------:R-:W-:Y:S02]  /*2ce0*/  SHF.R.U32.HI R3, RZ, 0x4, R3 ;  /* 0x00000004ff037819 */ /* 0x000fe40000011603 */
[----:B------:R-:W-:Y:S02]  /*2cf0*/  ISETP.LT.AND P2, PT, R18, 0x1010, !P0 ;  /* 0x000010101200780c */ /* 0x000fe40004741270 */
[----:B------:R-:W-:-:S02]  /*2d00*/  LOP3.LUT R18, R2, 0xc00, RZ, 0xfc, !PT ;  /* 0x00000c0002127812 */ /* 0x000fc400078efcff */
[----:B------:R-:W-:Y:S02]  /*2d10*/  LOP3.LUT R17, R17, 0xb0, RZ, 0xc0, !PT ;  /* 0x000000b011117812 */ /* 0x000fe400078ec0ff */
[----:B------:R-:W-:Y:S02]  /*2d20*/  ISETP.LT.AND P3, PT, R19, 0x1010, !P0 ;  /* 0x000010101300780c */ /* 0x000fe40004761270 */
[----:B------:R-:W-:Y:S01]  /*2d30*/  LOP3.LUT R3, R3, 0x70, RZ, 0xc0, !PT ;  /* 0x0000007003037812 */ /* 0x000fe200078ec0ff */
[C---:B------:R-:W-:Y:S01]  /*2d40*/  IMAD R98, R2.reuse, 0x4, R17 ;  /* 0x0000000402627824 */ /* 0x040fe200078e0211 */
[C---:B------:R-:W-:Y:S02]  /*2d50*/  LOP3.LUT R19, R2.reuse, 0x1000, RZ, 0xfc, !PT ;  /* 0x0000100002137812 */ /* 0x040fe400078efcff */
[----:B------:R-:W-:Y:S01]  /*2d60*/  SHF.R.U32.HI R18, RZ, 0x4, R18 ;  /* 0x00000004ff127819 */ /* 0x000fe20000011612 */
[----:B------:R-:W-:Y:S01]  /*2d70*/  IMAD R101, R2, 0x4, R3 ;  /* 0x0000000402657824 */ /* 0x000fe200078e0203 */
[----:B------:R-:W-:-:S02]  /*2d80*/  IADD3 R17, R16, 0x800, RZ ;  /* 0x0000080010117810 */ /* 0x000fc40007ffe0ff */
[----:B------:R-:W-:Y:S02]  /*2d90*/  SHF.R.U32.HI R20, RZ, 0x4, R19 ;  /* 0x00000004ff147819 */ /* 0x000fe40000011613 */
[----:B------:R-:W-:Y:S02]  /*2da0*/  LOP3.LUT R19, R18, 0xf0, RZ, 0xc0, !PT ;  /* 0x000000f012137812 */ /* 0x000fe400078ec0ff */
[----:B------:R-:W-:Y:S02]  /*2db0*/  SHF.R.U32.HI R3, RZ, 0x4, R16 ;  /* 0x00000004ff037819 */ /* 0x000fe40000011610 */
[----:B------:R-:W-:Y:S01]  /*2dc0*/  SHF.R.U32.HI R18, RZ, 0x4, R17 ;  /* 0x00000004ff127819 */ /* 0x000fe20000011611 */
[----:B------:R-:W-:Y:S01]  /*2dd0*/  IMAD R96, R2, 0x4, R19 ;  /* 0x0000000402607824 */ /* 0x000fe200078e0213 */
[----:B------:R-:W-:Y:S02]  /*2de0*/  LOP3.LUT R17, R3, 0x1fc, RZ, 0xc0, !PT ;  /* 0x000001fc03117812 */ /* 0x000fe400078ec0ff */
[----:B------:R-:W-:-:S02]  /*2df0*/  LOP3.LUT R19, R18, 0xffffffc, RZ, 0xc0, !PT ;  /* 0x0ffffffc12137812 */ /* 0x000fc400078ec0ff */
[----:B------:R-:W-:Y:S01]  /*2e00*/  LOP3.LUT R21, R2, 0x1400, RZ, 0xfc, !PT ;  /* 0x0000140002157812 */ /* 0x000fe200078efcff */
[----:B------:R-:W-:Y:S01]  /*2e10*/  IMAD R102, R16, 0x4, R17 ;  /* 0x0000000410667824 */ /* 0x000fe200078e0211 */
[----:B------:R-:W-:Y:S01]  /*2e20*/  LOP3.LUT R17, R18, 0xffffff0, RZ, 0xc0, !PT ;  /* 0x0ffffff012117812 */ /* 0x000fe200078ec0ff */
[----:B------:R-:W-:Y:S01]  /*2e30*/  IMAD R192, R16, 0x4, R19 ;  /* 0x0000000410c07824 */ /* 0x000fe200078e0213 */
[----:B------:R-:W-:Y:S02]  /*2e40*/  LOP3.LUT R22, R2, 0x1800, RZ, 0xfc, !PT ;  /* 0x0000180002167812 */ /* 0x000fe400078efcff */
[----:B------:R-:W-:Y:S01]  /*2e50*/  STS.64 [R102], R128 ;  /* 0x0000008066007388 */ /* 0x000fe20000000a00 */
[----:B------:R-:W-:Y:S01]  /*2e60*/  IMAD R193, R16, 0x4, R17 ;  /* 0x0000000410c17824 */ /* 0x000fe200078e0211 */
[----:B------:R-:W-:Y:S02]  /*2e70*/  LOP3.LUT R23, R2, 0x1c00, RZ, 0xfc, !PT ;  /* 0x00001c0002177812 */ /* 0x000fe400078efcff */
[----:B------:R-:W-:Y:S01]  /*2e80*/  STS.64 [R192+0x2000], R130 ;  /* 0x00200082c0007388 */ /* 0x000fe20000000a00 */
[----:B------:R-:W-:-:S02]  /*2e90*/  SHF.R.U32.HI R21, RZ, 0x4, R21 ;  /* 0x00000004ff157819 */ /* 0x000fc40000011615 */
[----:B------:R-:W-:Y:S01]  /*2ea0*/  SHF.R.U32.HI R22, RZ, 0x4, R22 ;  /* 0x00000004ff167819 */ /* 0x000fe20000011616 */
[----:B------:R-:W-:Y:S01]  /*2eb0*/  STS.64 [R102+0x80], R132 ;  /* 0x0000808466007388 */ /* 0x000fe20000000a00 */
[----:B------:R-:W-:Y:S02]  /*2ec0*/  SHF.R.U32.HI R24, RZ, 0x4, R23 ;  /* 0x00000004ff187819 */ /* 0x000fe40000011617 */
[----:B------:R-:W-:Y:S01]  /*2ed0*/  LOP3.LUT R99, R20, 0x130, RZ, 0xc0, !PT ;  /* 0x0000013014637812 */ /* 0x000fe200078ec0ff */
[----:B------:R-:W-:Y:S01]  /*2ee0*/  STS.64 [R192+0x2080], R134 ;  /* 0x00208086c0007388 */ /* 0x000fe20000000a00 */
[----:B------:R-:W-:Y:S02]  /*2ef0*/  LOP3.LUT R21, R21, 0x170, RZ, 0xc0, !PT ;  /* 0x0000017015157812 */ /* 0x000fe400078ec0ff */
[----:B------:R-:W-:Y:S01]  /*2f00*/  LOP3.LUT R23, R22, 0x1b0, RZ, 0xc0, !PT ;  /* 0x000001b016177812 */ /* 0x000fe200078ec0ff */
[----:B------:R-:W-:Y:S01]  /*2f10*/  STS.64 [R102+0x100], R136 ;  /* 0x0001008866007388 */ /* 0x000fe20000000a00 */
[----:B------:R-:W-:Y:S01]  /*2f20*/  LOP3.LUT R25, R24, 0x1f0, RZ, 0xc0, !PT ;  /* 0x000001f018197812 */ /* 0x000fe200078ec0ff */
[----:B------:R-:W-:Y:S01]  /*2f30*/  IMAD R99, R2, 0x4, R99 ;  /* 0x0000000402637824 */ /* 0x000fe200078e0263 */
[----:B------:R-:W-:Y:S01]  /*2f40*/  ISETP.LT.AND P1, PT, R0, 0x1010, !P0 ;  /* 0x000010100000780c */ /* 0x000fe20004721270 */
[----:B------:R-:W-:Y:S01]  /*2f50*/  STS.64 [R193+0x2100], R138 ;  /* 0x0021008ac1007388 */ /* 0x000fe20000000a00 */
[----:B------:R-:W-:-:S02]  /*2f60*/  IMAD R97, R2, 0x4, R21 ;  /* 0x0000000402617824 */ /* 0x000fc400078e0215 */
[C---:B------:R-:W-:Y:S01]  /*2f70*/  IMAD R3, R2.reuse, 0x4, R23 ;  /* 0x0000000402037824 */ /* 0x040fe200078e0217 */
[----:B------:R-:W-:Y:S01]  /*2f80*/  STS.64 [R102+0x180], R148 ;  /* 0x0001809466007388 */ /* 0x000fe20000000a00 */
[----:B------:R-:W-:-:S03]  /*2f90*/  IMAD R2, R2, 0x4, R25 ;  /* 0x0000000402027824 */ /* 0x000fc600078e0219 */
[----:B------:R-:W-:Y:S04]  /*2fa0*/  STS.64 [R193+0x2180], R150 ;  /* 0x00218096c1007388 */ /* 0x000fe80000000a00 */
        /* <DEDUP_REMOVED lines=8> */
[----:B------:R-:W-:Y:S06]  /*3030*/  BAR.SYNC.DEFER_BLOCKING 0x0 ;  /* 0x0000000000007b1d */ /* 0x000fec0000010000 */
[----:B------:R-:W1:Y:S04]  /*3040*/  LDS.128 R132, [R100] ;  /* 0x0000000064847984 */ /* 0x000e680000000c00 */
[----:B------:R-:W2:Y:S04]  /*3050*/  LDS.128 R92, [R101+0x1000] ;  /* 0x00100000655c7984 */ /* 0x000ea80000000c00 */
[----:B------:R-:W3:Y:S04]  /*3060*/  LDS.128 R88, [R98+0x2000] ;  /* 0x0020000062587984 */ /* 0x000ee80000000c00 */
[----:B------:R-:W4:Y:S04]  /*3070*/  LDS.128 R32, [R96+0x3000] ;  /* 0x0030000060207984 */ /* 0x000f280000000c00 */
[----:B------:R-:W1:Y:S04]  /*3080*/  LDS.128 R28, [R99+0x4000] ;  /* 0x00400000631c7984 */ /* 0x000e680000000c00 */
[----:B------:R-:W1:Y:S04]  /*3090*/  LDS.128 R24, [R97+0x5000] ;  /* 0x0050000061187984 */ /* 0x000e680000000c00 */
[----:B------:R-:W1:Y:S04]  /*30a0*/  LDS.128 R20, [R3+0x6000] ;  /* 0x0060000003147984 */ /* 0x000e680000000c00 */
[----:B------:R-:W1:Y:S04]  /*30b0*/  LDS.128 R16, [R2+0x7000] ;  /* 0x0070000002107984 */ /* 0x000e680000000c00 */
[----:B------:R-:W-:Y:S06]  /*30c0*/  BAR.SYNC.DEFER_BLOCKING 0x0 ;  /* 0x0000000000007b1d */ /* 0x000fec0000010000 */
[----:B------:R-:W-:Y:S04]  /*30d0*/  STS.64 [R102], R156 ;  /* 0x0000009c66007388 */ /* 0x000fe80000000a00 */
        /* <DEDUP_REMOVED lines=17> */
[----:B------:R-:W1:Y:S04]  /*31f0*/  LDS.128 R124, [R101+0x1000] ;  /* 0x00100000657c7984 */ /* 0x000e680000000c00 */
[----:B------:R-:W1:Y:S04]  /*3200*/  LDS.128 R112, [R98+0x2000] ;  /* 0x0020000062707984 */ /* 0x000e680000000c00 */
[----:B------:R-:W1:Y:S04]  /*3210*/  LDS.128 R108, [R96+0x3000] ;  /* 0x00300000606c7984 */ /* 0x000e680000000c00 */
        /* <DEDUP_REMOVED lines=13> */
[----:B------:R1:W-:Y:S04]  /*32f0*/  STS.64 [R102+0x200], R72 ;  /* 0x0002004866007388 */ /* 0x0003e80000000a00 */
[----:B------:R-:W-:Y:S04]  /*3300*/  STS.64 [R193+0x2200], R74 ;  /* 0x0022004ac1007388 */ /* 0x000fe80000000a00 */
[----:B------:R-:W-:Y:S04]  /*3310*/  STS.64 [R102+0x280], R76 ;  /* 0x0002804c66007388 */ /* 0x000fe80000000a00 */
[----:B------:R-:W-:Y:S01]  /*3320*/  STS.64 [R193+0x2280], R78 ;  /* 0x0022804ec1007388 */ /* 0x000fe20000000a00 */
[----:B-1----:R-:W-:-:S03]  /*3330*/  IADD3 R73, R103, 0x12000, RZ ;  /* 0x0001200067497810 */ /* 0x002fc60007ffe0ff */
        /* <DEDUP_REMOVED lines=14> */
[----:B------:R1:W-:Y:S04]  /*3420*/  STS.64 [R102], R4 ;  /* 0x0000000466007388 */ /* 0x0003e80000000a00 */
[----:B------:R2:W-:Y:S04]  /*3430*/  STS.64 [R192+0x2000], R6 ;  /* 0x00200006c0007388 */ /* 0x0005e80000000a00 */
[----:B------:R3:W-:Y:S04]  /*3440*/  STS.64 [R102+0x80], R8 ;  /* 0x0000800866007388 */ /* 0x0007e80000000a00 */
[----:B------:R4:W-:Y:S01]  /*3450*/  STS.64 [R192+0x2080], R10 ;  /* 0x0020800ac0007388 */ /* 0x0009e20000000a00 */
[----:B-1----:R-:W-:Y:S01]  /*3460*/  IMAD.MOV.U32 R4, RZ, RZ, 0x4 ;  /* 0x00000004ff047424 */ /* 0x002fe200078e00ff */
[----:B------:R-:W-:-:S02]  /*3470*/  LOP3.LUT R5, R0, 0x18, RZ, 0xfc, !PT ;  /* 0x0000001800057812 */ /* 0x000fc400078efcff */
[----:B------:R1:W-:Y:S01]  /*3480*/  STS.64 [R102+0x100], R12 ;  /* 0x0001000c66007388 */ /* 0x0003e20000000a00 */
[----:B--2---:R-:W-:-:S03]  /*3490*/  IMAD.WIDE R6, R103, R4, c[0x0][0x170] ;  /* 0x00005c0067067625 */ /* 0x004fc600078e0204 */
[----:B------:R2:W-:Y:S01]  /*34a0*/  STS.64 [R193+0x2100], R14 ;  /* 0x0021000ec1007388 */ /* 0x0005e20000000a00 */
[----:B---3--:R-:W-:-:S03]  /*34b0*/  IADD3 R9, R103, 0x3000, RZ ;  /* 0x0000300067097810 */ /* 0x008fc60007ffe0ff */
[----:B------:R-:W-:Y:S01]  /*34c0*/  STS.64 [R102+0x180], R188 ;  /* 0x000180bc66007388 */ /* 0x000fe20000000a00 */
[----:B----4-:R-:W-:Y:S01]  /*34d0*/  IADD3 R11, R103, 0x6000, RZ ;  /* 0x00006000670b7810 */ /* 0x010fe20007ffe0ff */
[-C--:B------:R-:W-:Y:S02]  /*34e0*/  IMAD.WIDE R8, R9, R4.reuse, c[0x0][0x170] ;  /* 0x00005c0009087625 */ /* 0x080fe400078e0204 */
[----:B------:R-:W-:Y:S01]  /*34f0*/  STS.64 [R193+0x2180], R190 ;  /* 0x002180bec1007388 */ /* 0x000fe20000000a00 */
[----:B-1----:R-:W-:Y:S01]  /*3500*/  IADD3 R13, R103, 0x9000, RZ ;  /* 0x00009000670d7810 */ /* 0x002fe20007ffe0ff */
[-C--:B------:R-:W-:Y:S02]  /*3510*/  IMAD.WIDE R10, R11, R4.reuse, c[0x0][0x170] ;  /* 0x00005c000b0a7625 */ /* 0x080fe400078e0204 */
[----:B------:R-:W-:Y:S01]  /*3520*/  STS.64 [R102+0x200], R184 ;  /* 0x000200b866007388 */ /* 0x000fe20000000a00 */
[----:B--2---:R-:W-:Y:S01]  /*3530*/  IADD3 R15, R103, 0xf000, RZ ;  /* 0x0000f000670f7810 */ /* 0x004fe20007ffe0ff */
[----:B------:R-:W-:Y:S01]  /*3540*/  IMAD.WIDE R12, R13, R4, c[0x0][0x170] ;  /* 0x00005c000d0c7625 */ /* 0x000fe200078e0204 */
[----:B------:R-:W-:Y:S01]  /*3550*/  LOP3.LUT R14, R0, 0x58, RZ, 0xfc, !PT ;  /* 0x00000058000e7812 */ /* 0x000fe200078efcff */
        /* <DEDUP_REMOVED lines=8> */
[----:B------:R1:W-:Y:S01]  /*35e0*/  @P1 STG.E.128 [R6.64], R132 ;  /* 0x0000008406001986 */ /* 0x0003e2000c101d0e */
[----:B------:R-:W-:-:S02]  /*35f0*/  ISETP.LT.AND P1, PT, R5, 0x1010, !P0 ;  /* 0x000010100500780c */ /* 0x000fc40004721270 */
[C---:B------:R-:W-:Y:S01]  /*3600*/  LOP3.LUT R5, R0.reuse, 0x1c, RZ, 0xfc, !PT ;  /* 0x0000001c00057812 */ /* 0x040fe200078efcff */
[----:B------:R2:W-:Y:S03]  /*3610*/  @P6 STG.E.128 [R8.64], R92 ;  /* 0x0000005c08006986 */ /* 0x0005e6000c101d0e */
[----:B------:R-:W-:Y:S01]  /*3620*/  ISETP.LT.AND P6, PT, R5, 0x1010, !P0 ;  /* 0x000010100500780c */ /* 0x000fe200047c1270 */
[----:B------:R3:W-:Y:S01]  /*3630*/  @P5 STG.E.128 [R10.64], R88 ;  /* 0x000000580a005986 */ /* 0x0007e2000c101d0e */
[----:B------:R-:W-:-:S03]  /*3640*/  LOP3.LUT R5, R0, 0x20, RZ, 0xfc, !PT ;  /* 0x0000002000057812 */ /* 0x000fc600078efcff */
[----:B------:R4:W-:Y:S01]  /*3650*/  @P4 STG.E.128 [R12.64], R32 ;  /* 0x000000200c004986 */ /* 0x0009e2000c101d0e */
[----:B------:R-:W-:Y:S02]  /*3660*/  ISETP.LT.AND P5, PT, R5, 0x1010, !P0 ;  /* 0x000010100500780c */ /* 0x000fe400047a1270 */
[C---:B------:R-:W-:Y:S01]  /*3670*/  LOP3.LUT R5, R0.reuse, 0x24, RZ, 0xfc, !PT ;  /* 0x0000002400057812 */ /* 0x040fe200078efcff */
[----:B------:R-:W-:Y:S01]  /*3680*/  LDS.128 R32, [R96+0x3000] ;  /* 0x0030000060207984 */ /* 0x000fe20000000c00 */
[----:B-1----:R-:W-:Y:S02]  /*3690*/  IADD3 R7, R103, 0xc000, RZ ;  /* 0x0000c00067077810 */ /* 0x002fe40007ffe0ff */
[----:B------:R-:W-:Y:S02]  /*36a0*/  ISETP.LT.AND P4, PT, R5, 0x1010, !P0 ;  /* 0x000010100500780c */ /* 0x000fe40004781270 */
[----:B------:R-:W-:Y:S01]  /*36b0*/  LOP3.LUT R5, R0, 0x28, RZ, 0xfc, !PT ;  /* 0x0000002800057812 */ /* 0x000fe200078efcff */
[----:B------:R-:W-:-:S04]  /*36c0*/  IMAD.WIDE R6, R7, R4, c[0x0][0x170] ;  /* 0x00005c0007067625 */ /* 0x000fc800078e0204 */
[-C--:B--2---:R-:W-:Y:S01]  /*36d0*/  IMAD.WIDE R8, R15, R4.reuse, c[0x0][0x170] ;  /* 0x00005c000f087625 */ /* 0x084fe200078e0204 */
[----:B------:R1:W-:Y:S01]  /*36e0*/  @P3 STG.E.128 [R6.64], R28 ;  /* 0x0000001c06003986 */ /* 0x0003e2000c101d0e */
[----:B------:R-:W-:Y:S02]  /*36f0*/  ISETP.LT.AND P3, PT, R5, 0x1010, !P0 ;  /* 0x000010100500780c */ /* 0x000fe40004761270 */
[C---:B------:R-:W-:Y:S01]  /*3700*/  LOP3.LUT R5, R0.reuse, 0x2c, RZ, 0xfc, !PT ;  /* 0x0000002c00057812 */ /* 0x040fe200078efcff */
[-C--:B---3--:R-:W-:Y:S01]  /*3710*/  IMAD.WIDE R10, R73, R4.reuse, c[0x0][0x170] ;  /* 0x00005c00490a7625 */ /* 0x088fe200078e0204 */
[----:B------:R2:W-:Y:S01]  /*3720*/  @P2 STG.E.128 [R8.64], R24 ;  /* 0x0000001808002986 */ /* 0x0005e2000c101d0e */
[----:B----4-:R-:W-:Y:S02]  /*3730*/  IADD3 R13, R103, 0x15000, RZ ;  /* 0x00015000670d7810 */ /* 0x010fe40007ffe0ff */
[----:B------:R-:W-:Y:S01]  /*3740*/  ISETP.LT.AND P2, PT, R5, 0x1010, !P0 ;  /* 0x000010100500780c */ /* 0x000fe20004741270 */
[----:B------:R3:W-:Y:S01]  /*3750*/  @P1 STG.E.128 [R10.64], R20 ;  /* 0x000000140a001986 */ /* 0x0007e2000c101d0e */
[----:B------:R-:W-:Y:S01]  /*3760*/  LOP3.LUT R5, R0, 0x30, RZ, 0xfc, !PT ;  /* 0x0000003000057812 */ /* 0x000fe200078efcff */
[----:B------:R-:W-:Y:S01]  /*3770*/  IMAD.WIDE R12, R13, R4, c[0x0][0x170] ;  /* 0x00005c000d0c7625 */ /* 0x000fe200078e0204 */
[----:B------:R-:W-:Y:S01]  /*3780*/  IADD3 R15, R103, 0x18000, RZ ;  /* 0x00018000670f7810 */ /* 0x000fe20007ffe0ff */
[----:B------:R-:W4:Y:S01]  /*3790*/  LDS.128 R20, [R100] ;  /* 0x0000000064147984 */ /* 0x000f220000000c00 */
[----:B------:R-:W-:-:S02]  /*37a0*/  ISETP.LT.AND P1, PT, R5, 0x1010, !P0 ;  /* 0x000010100500780c */ /* 0x000fc40004721270 */
[C---:B------:R-:W-:Y:S01]  /*37b0*/  LOP3.LUT R5, R0.reuse, 0x34, RZ, 0xfc, !PT ;  /* 0x0000003400057812 */ /* 0x040fe200078efcff */
[----:B------:R3:W-:Y:S01]  /*37c0*/  @P6 STG.E.128 [R12.64], R16 ;  /* 0x000000100c006986 */ /* 0x0007e2000c101d0e */
[----:B-1----:R-:W-:Y:S01]  /*37d0*/  IADD3 R29, R103, 0x1b000, RZ ;  /* 0x0001b000671d7810 */ /* 0x002fe20007ffe0ff */
[-C--:B------:R-:W-:Y:S01]  /*37e0*/  IMAD.WIDE R6, R15, R4.reuse, c[0x0][0x170] ;  /* 0x00005c000f067625 */ /* 0x080fe200078e0204 */
[----:B------:R-:W-:Y:S01]  /*37f0*/  ISETP.LT.AND P6, PT, R5, 0x1010, !P0 ;  /* 0x000010100500780c */ /* 0x000fe200047c1270 */
[----:B------:R-:W1:Y:S01]  /*3800*/  LDS.128 R24, [R101+0x1000] ;  /* 0x0010000065187984 */ /* 0x000e620000000c00 */
[----:B------:R-:W-:Y:S01]  /*3810*/  LOP3.LUT R5, R0, 0x38, RZ, 0xfc, !PT ;  /* 0x0000003800057812 */ /* 0x000fe200078efcff */
[----:B--2---:R-:W-:Y:S01]  /*3820*/  IMAD.WIDE R8, R29, R4, c[0x0][0x170] ;  /* 0x00005c001d087625 */ /* 0x004fe200078e0204 */
[----:B------:R-:W-:Y:S01]  /*3830*/  IADD3 R15, R103, 0x21000, RZ ;  /* 0x00021000670f7810 */ /* 0x000fe20007ffe0ff */
[----:B------:R2:W-:Y:S01]  /*3840*/  @P5 STG.E.128 [R6.64], R128 ;  /* 0x0000008006005986 */ /* 0x0005e2000c101d0e */
[----:B------:R-:W-:-:S02]  /*3850*/  ISETP.LT.AND P5, PT, R5, 0x1010, !P0 ;  /* 0x000010100500780c */ /* 0x000fc400047a1270 */
[----:B---3--:R-:W-:Y:S01]  /*3860*/  IADD3 R11, R103, 0x1e000, RZ ;  /* 0x0001e000670b7810 */ /* 0x008fe20007ffe0ff */
[----:B------:R3:W-:Y:S01]  /*3870*/  @P4 STG.E.128 [R8.64], R124 ;  /* 0x0000007c08004986 */ /* 0x0007e2000c101d0e */
[----:B------:R-:W-:-:S03]  /*3880*/  LOP3.LUT R5, R0, 0x3c, RZ, 0xfc, !PT ;  /* 0x0000003c00057812 */ /* 0x000fc600078efcff */
[-C--:B------:R-:W-:Y:S01]  /*3890*/  IMAD.WIDE R10, R11, R4.reuse, c[0x0][0x170] ;  /* 0x00005c000b0a7625 */ /* 0x080fe200078e0204 */
[----:B------:R-:W-:Y:S01]  /*38a0*/  ISETP.LT.AND P4, PT, R5, 0x1010, !P0 ;  /* 0x000010100500780c */ /* 0x000fe20004781270 */
[----:B------:R-:W1:Y:S01]  /*38b0*/  LDS.128 R28, [R98+0x2000] ;  /* 0x00200000621c7984 */ /* 0x000e620000000c00 */
[C---:B------:R-:W-:Y:S01]  /*38c0*/  LOP3.LUT R5, R0.reuse, 0x40, RZ, 0xfc, !PT ;  /* 0x0000004000057812 */ /* 0x040fe200078efcff */
[-C--:B------:R-:W-:Y:S01]  /*38d0*/  IMAD.WIDE R12, R15, R4.reuse, c[0x0][0x170] ;  /* 0x00005c000f0c7625 */ /* 0x080fe200078e0204 */
[----:B------:R-:W-:Y:S01]  /*38e0*/  IADD3 R17, R103, 0x24000, RZ ;  /* 0x0002400067117810 */ /* 0x000fe20007ffe0ff */
[----:B------:R4:W-:Y:S01]  /*38f0*/  @P3 STG.E.128 [R10.64], R112 ;  /* 0x000000700a003986 */ /* 0x0009e2000c101d0e */
[----:B------:R-:W-:Y:S02]  /*3900*/  ISETP.LT.AND P3, PT, R5, 0x1010, !P0 ;  /* 0x000010100500780c */ /* 0x000fe40004761270 */
[----:B------:R-:W-:Y:S01]  /*3910*/  LOP3.LUT R5, R0, 0x44, RZ, 0xfc, !PT ;  /* 0x0000004400057812 */ /* 0x000fe200078efcff */
[----:B--2---:R-:W-:Y:S01]  /*3920*/  IMAD.WIDE R6, R17, R4, c[0x0][0x170] ;  /* 0x00005c0011067625 */ /* 0x004fe200078e0204 */
[----:B------:R2:W-:Y:S01]  /*3930*/  @P2 STG.E.128 [R12.64], R108 ;  /* 0x0000006c0c002986 */ /* 0x0005e2000c101d0e */
[----:B------:R-:W-:-:S02]  /*3940*/  IADD3 R15, R103, 0x2a000, RZ ;  /* 0x0002a000670f7810 */ /* 0x000fc40007ffe0ff */
[----:B---3--:R-:W-:Y:S01]  /*3950*/  IADD3 R9, R103, 0x27000, RZ ;  /* 0x0002700067097810 */ /* 0x008fe20007ffe0ff */
[----:B------:R3:W-:Y:S01]  /*3960*/  @P1 STG.E.128 [R6.64], R104 ;  /* 0x0000006806001986 */ /* 0x0007e2000c101d0e */
[----:B------:R-:W-:Y:S02]  /*3970*/  ISETP.LT.AND P2, PT, R5, 0x1010, !P0 ;  /* 0x000010100500780c */ /* 0x000fe40004741270 */
[C---:B------:R-:W-:Y:S01]  /*3980*/  LOP3.LUT R5, R0.reuse, 0x48, RZ, 0xfc, !PT ;  /* 0x0000004800057812 */ /* 0x040fe200078efcff */
[-C--:B------:R-:W-:Y:S01]  /*3990*/  IMAD.WIDE R8, R9, R4.reuse, c[0x0][0x170] ;  /* 0x00005c0009087625 */ /* 0x080fe200078e0204 */
[----:B------:R-:W-:Y:S02]  /*39a0*/  IADD3 R17, R103, 0x2d000, RZ ;  /* 0x0002d00067117810 */ /* 0x000fe40007ffe0ff */
[----:B------:R-:W-:Y:S02]  /*39b0*/  ISETP.LT.AND P1, PT, R5, 0x1010, !P0 ;  /* 0x000010100500780c */ /* 0x000fe40004721270 */
[----:B------:R-:W-:Y:S01]  /*39c0*/  LOP3.LUT R5, R0, 0x4c, RZ, 0xfc, !PT ;  /* 0x0000004c00057812 */ /* 0x000fe200078efcff */
[----:B----4-:R-:W-:Y:S01]  /*39d0*/  IMAD.WIDE R10, R15, R4, c[0x0][0x170] ;  /* 0x00005c000f0a7625 */ /* 0x010fe200078e0204 */
[----:B------:R4:W-:Y:S01]  /*39e0*/  @P6 STG.E.128 [R8.64], R44 ;  /* 0x0000002c08006986 */ /* 0x0009e2000c101d0e */
[----:B------:R-:W-:-:S02]  /*39f0*/  IADD3 R15, R103, 0x33000, RZ ;  /* 0x00033000670f7810 */ /* 0x000fc40007ffe0ff */
[----:B------:R-:W-:Y:S01]  /*3a00*/  ISETP.LT.AND P6, PT, R5, 0x1010, !P0 ;  /* 0x000010100500780c */ /* 0x000fe200047c1270 */
[-C--:B--2---:R-:W-:Y:S01]  /*3a10*/  IMAD.WIDE R12, R17, R4.reuse, c[0x0][0x170] ;  /* 0x00005c00110c7625 */ /* 0x084fe200078e0204 */
[C---:B------:R-:W-:Y:S01]  /*3a20*/  LOP3.LUT R5, R0.reuse, 0x50, RZ, 0xfc, !PT ;  /* 0x0000005000057812 */ /* 0x040fe200078efcff */
[----:B------:R2:W-:Y:S01]  /*3a30*/  @P5 STG.E.128 [R10.64], R40 ;  /* 0x000000280a005986 */ /* 0x0005e2000c101d0e */
[----:B---3--:R-:W-:Y:S02]  /*3a40*/  IADD3 R7, R103, 0x30000, RZ ;  /* 0x0003000067077810 */ /* 0x008fe40007ffe0ff */
[----:B------:R-:W-:Y:S01]  /*3a50*/  ISETP.LT.AND P5, PT, R5, 0x1010, !P0 ;  /* 0x000010100500780c */ /* 0x000fe200047a1270 */
[----:B------:R3:W-:Y:S01]  /*3a60*/  @P4 STG.E.128 [R12.64], R36 ;  /* 0x000000240c004986 */ /* 0x0007e2000c101d0e */
[----:B------:R-:W-:Y:S01]  /*3a70*/  LOP3.LUT R5, R0, 0x54, RZ, 0xfc, !PT ;  /* 0x0000005400057812 */ /* 0x000fe200078efcff */
[----:B------:R-:W-:Y:S01]  /*3a80*/  IMAD.WIDE R6, R7, R4, c[0x0][0x170] ;  /* 0x00005c0007067625 */ /* 0x000fe200078e0204 */
[----:B------:R-:W-:Y:S01]  /*3a90*/  IADD3 R17, R103, 0x5a000, RZ ;  /* 0x0005a00067117810 */ /* 0x000fe20007ffe0ff */
[----:B------:R-:W1:Y:S01]  /*3aa0*/  LDS.128 R36, [R99+0x4000] ;  /* 0x0040000063247984 */ /* 0x000e620000000c00 */
[----:B------:R-:W-:-:S02]  /*3ab0*/  ISETP.LT.AND P4, PT, R5, 0x1010, !P0 ;  /* 0x000010100500780c */ /* 0x000fc40004781270 */
[----:B------:R-:W-:Y:S01]  /*3ac0*/  LOP3.LUT R5, R0, 0x5c, RZ, 0xfc, !PT ;  /* 0x0000005c00057812 */ /* 0x000fe200078efcff */
[-C--:B----4-:R-:W-:Y:S01]  /*3ad0*/  IMAD.WIDE R8, R15, R4.reuse, c[0x0][0x170] ;  /* 0x00005c000f087625 */ /* 0x090fe200078e0204 */
[----:B------:R4:W-:Y:S01]  /*3ae0*/  @P3 STG.E.128 [R6.64], R120 ;  /* 0x0000007806003986 */ /* 0x0009e2000c101d0e */
[----:B------:R-:W-:Y:S02]  /*3af0*/  ISETP.LT.AND P3, PT, R14, 0x1010, !P0 ;  /* 0x000010100e00780c */ /* 0x000fe40004761270 */
[----:B------:R-:W-:Y:S01]  /*3b00*/  IADD3 R15, R103, 0x4b000, RZ ;  /* 0x0004b000670f7810 */ /* 0x000fe20007ffe0ff */
[----:B------:R4:W-:Y:S01]  /*3b10*/  @P2 STG.E.128 [R8.64], R116 ;  /* 0x0000007408002986 */ /* 0x0009e2000c101d0e */
[----:B------:R-:W-:Y:S01]  /*3b20*/  ISETP.LT.AND P2, PT, R5, 0x1010, !P0 ;  /* 0x000010100500780c */ /* 0x000fe20004741270 */
[----:B------:R-:W-:Y:S01]  /*3b30*/  IMAD.WIDE R16, R17, R4, c[0x0][0x170] ;  /* 0x00005c0011107625 */ /* 0x000fe200078e0204 */
[C---:B--2---:R-:W-:Y:S01]  /*3b40*/  IADD3 R11, R103.reuse, 0x36000, RZ ;  /* 0x00036000670b7810 */ /* 0x044fe20007ffe0ff */
[----:B------:R-:W2:Y:S01]  /*3b50*/  LDS.128 R40, [R97+0x5000] ;  /* 0x0050000061287984 */ /* 0x000ea20000000c00 */
[----:B------:R-:W-:-:S02]  /*3b60*/  IADD3 R5, R103, 0x39000, RZ ;  /* 0x0003900067057810 */ /* 0x000fc40007ffe0ff */
[----:B---3--:R-:W-:Y:S01]  /*3b70*/  IADD3 R13, R103, 0x3c000, RZ ;  /* 0x0003c000670d7810 */ /* 0x008fe20007ffe0ff */
[----:B------:R3:W1:Y:S01]  /*3b80*/  LDS.128 R44, [R3+0x6000] ;  /* 0x00600000032c7984 */ /* 0x0006620000000c00 */
[----:B------:R-:W-:Y:S01]  /*3b90*/  IMAD.WIDE R10, R11, R4, c[0x0][0x170] ;  /* 0x00005c000b0a7625 */ /* 0x000fe200078e0204 */
[----:B------:R-:W-:-:S03]  /*3ba0*/  LOP3.LUT R12, R0, 0x60, RZ, 0xfc, !PT ;  /* 0x00000060000c7812 */ /* 0x000fc600078efcff */
[-C--:B----4-:R-:W-:Y:S01]  /*3bb0*/  IMAD.WIDE R6, R5, R4.reuse, c[0x0][0x170] ;  /* 0x00005c0005067625 */ /* 0x090fe200078e0204 */
[----:B------:R-:W-:Y:S01]  /*3bc0*/  LOP3.LUT R5, R0, 0x64, RZ, 0xfc, !PT ;  /* 0x0000006400057812 */ /* 0x000fe200078efcff */
[----:B------:R4:W-:Y:S01]  /*3bd0*/  @P1 STG.E.128 [R10.64], R68 ;  /* 0x000000440a001986 */ /* 0x0009e2000c101d0e */
[----:B------:R-:W-:Y:S01]  /*3be0*/  ISETP.LT.AND P1, PT, R12, 0x1010, !P0 ;  /* 0x000010100c00780c */ /* 0x000fe20004721270 */
[----:B------:R-:W-:Y:S01]  /*3bf0*/  IMAD.WIDE R8, R13, R4, c[0x0][0x170] ;  /* 0x00005c000d087625 */ /* 0x000fe200078e0204 */
[----:B------:R-:W-:Y:S01]  /*3c00*/  IADD3 R13, R103, 0x3f000, RZ ;  /* 0x0003f000670d7810 */ /* 0x000fe20007ffe0ff */
[----:B------:R4:W-:Y:S01]  /*3c10*/  @P6 STG.E.128 [R6.64], R64 ;  /* 0x0000004006006986 */ /* 0x0009e2000c101d0e */
[----:B------:R-:W-:Y:S02]  /*3c20*/  ISETP.LT.AND P6, PT, R5, 0x1010, !P0 ;  /* 0x000010100500780c */ /* 0x000fe400047c1270 */
[C---:B------:R-:W-:Y:S01]  /*3c30*/  LOP3.LUT R5, R0.reuse, 0x68, RZ, 0xfc, !PT ;  /* 0x0000006800057812 */ /* 0x040fe200078efcff */
[----:B------:R2:W-:Y:S01]  /*3c40*/  @P5 STG.E.128 [R8.64], R60 ;  /* 0x0000003c08005986 */ /* 0x0005e2000c101d0e */
[----:B------:R-:W-:-:S02]  /*3c50*/  LOP3.LUT R12, R0, 0x6c, RZ, 0xfc, !PT ;  /* 0x0000006c000c7812 */ /* 0x000fc400078efcff */
[----:B------:R-:W-:Y:S02]  /*3c60*/  ISETP.LT.AND P5, PT, R5, 0x1010, !P0 ;  /* 0x000010100500780c */ /* 0x000fe400047a1270 */
[C---:B------:R-:W-:Y:S02]  /*3c70*/  LOP3.LUT R5, R0.reuse, 0x70, RZ, 0xfc, !PT ;  /* 0x0000007000057812 */ /* 0x040fe400078efcff */
[----:B---3--:R-:W-:Y:S02]  /*3c80*/  LOP3.LUT R3, R0, 0x78, RZ, 0xfc, !PT ;  /* 0x0000007800037812 */ /* 0x008fe400078efcff */
[----:B----4-:R-:W-:Y:S01]  /*3c90*/  IADD3 R11, R103, 0x42000, RZ ;  /* 0x00042000670b7810 */ /* 0x010fe20007ffe0ff */
[----:B------:R-:W-:Y:S01]  /*3ca0*/  IMAD.WIDE R6, R13, R4, c[0x0][0x170] ;  /* 0x00005c000d067625 */ /* 0x000fe200078e0204 */
[----:B------:R-:W-:-:S03]  /*3cb0*/  IADD3 R13, R103, 0x45000, RZ ;  /* 0x00045000670d7810 */ /* 0x000fc60007ffe0ff */
[-C--:B--2---:R-:W-:Y:S01]  /*3cc0*/  IMAD.WIDE R8, R11, R4.reuse, c[0x0][0x170] ;  /* 0x00005c000b087625 */ /* 0x084fe200078e0204 */
[----:B------:R2:W-:Y:S01]  /*3cd0*/  @P4 STG.E.128 [R6.64], R56 ;  /* 0x0000003806004986 */ /* 0x0005e2000c101d0e */
[----:B------:R-:W-:Y:S02]  /*3ce0*/  ISETP.LT.AND P4, PT, R12, 0x1010, !P0 ;  /* 0x000010100c00780c */ /* 0x000fe40004781270 */
[-C--:B------:R-:W-:Y:S01]  /*3cf0*/  IMAD.WIDE R10, R13, R4.reuse, c[0x0][0x170] ;  /* 0x00005c000d0a7625 */ /* 0x080fe200078e0204 */
[----:B------:R-:W-:Y:S01]  /*3d00*/  IADD3 R13, R103, 0x48000, RZ ;  /* 0x00048000670d7810 */ /* 0x000fe20007ffe0ff */
[----:B------:R3:W-:Y:S01]  /*3d10*/  @P3 STG.E.128 [R8.64], R48 ;  /* 0x0000003008003986 */ /* 0x0007e2000c101d0e */
[----:B------:R-:W-:Y:S02]  /*3d20*/  ISETP.LT.AND P3, PT, R5, 0x1010, !P0 ;  /* 0x000010100500780c */ /* 0x000fe40004761270 */
[C---:B------:R-:W-:Y:S01]  /*3d30*/  LOP3.LUT R5, R0.reuse, 0x74, RZ, 0xfc, !PT ;  /* 0x0000007400057812 */ /* 0x040fe200078efcff */
[----:B------:R-:W-:Y:S01]  /*3d40*/  IMAD.WIDE R12, R13, R4, c[0x0][0x170] ;  /* 0x00005c000d0c7625 */ /* 0x000fe200078e0204 */
[----:B------:R-:W-:Y:S01]  /*3d50*/  LOP3.LUT R0, R0, 0x7c, RZ, 0xfc, !PT ;  /* 0x0000007c00007812 */ /* 0x000fe200078efcff */
[----:B------:R4:W-:Y:S01]  /*3d60*/  @P2 STG.E.128 [R10.64], R52 ;  /* 0x000000340a002986 */ /* 0x0009e2000c101d0e */
[----:B------:R-:W-:-:S03]  /*3d70*/  ISETP.LT.AND P2, PT, R5, 0x1010, !P0 ;  /* 0x000010100500780c */ /* 0x000fc60004741270 */
[----:B------:R4:W-:Y:S01]  /*3d80*/  @P1 STG.E.128 [R12.64], R20 ;  /* 0x000000140c001986 */ /* 0x0009e2000c101d0e */
[----:B------:R-:W-:Y:S01]  /*3d90*/  ISETP.LT.AND P1, PT, R3, 0x1010, !P0 ;  /* 0x000010100300780c */ /* 0x000fe20004721270 */
[----:B--2---:R-:W-:Y:S01]  /*3da0*/  IMAD.WIDE R6, R15, R4, c[0x0][0x170] ;  /* 0x00005c000f067625 */ /* 0x004fe200078e0204 */
[----:B------:R-:W-:Y:S02]  /*3db0*/  ISETP.LT.AND P0, PT, R0, 0x1010, !P0 ;  /* 0x000010100000780c */ /* 0x000fe40004701270 */
[C---:B------:R-:W-:Y:S02]  /*3dc0*/  IADD3 R3, R103.reuse, 0x54000, RZ ;  /* 0x0005400067037810 */ /* 0x040fe40007ffe0ff */
[C---:B---3--:R-:W-:Y:S01]  /*3dd0*/  IADD3 R9, R103.reuse, 0x4e000, RZ ;  /* 0x0004e00067097810 */ /* 0x048fe20007ffe0ff */
[----:B-1----:R1:W-:Y:S01]  /*3de0*/  @P6 STG.E.128 [R6.64], R24 ;  /* 0x0000001806006986 */ /* 0x0023e2000c101d0e */
[----:B------:R-:W-:-:S03]  /*3df0*/  IADD3 R15, R103, 0x57000, RZ ;  /* 0x00057000670f7810 */ /* 0x000fc60007ffe0ff */
[----:B------:R-:W-:Y:S01]  /*3e00*/  IMAD.WIDE R8, R9, R4, c[0x0][0x170] ;  /* 0x00005c0009087625 */ /* 0x000fe200078e0204 */
[----:B----4-:R-:W-:-:S03]  /*3e10*/  IADD3 R11, R103, 0x51000, RZ ;  /* 0x00051000670b7810 */ /* 0x010fc60007ffe0ff */
[-C--:B------:R-:W-:Y:S01]  /*3e20*/  IMAD.WIDE R14, R15, R4.reuse, c[0x0][0x170] ;  /* 0x00005c000f0e7625 */ /* 0x080fe200078e0204 */
[----:B------:R1:W-:Y:S03]  /*3e30*/  @P5 STG.E.128 [R8.64], R28 ;  /* 0x0000001c08005986 */ /* 0x0003e6000c101d0e */
[----:B------:R-:W-:-:S04]  /*3e40*/  IMAD.WIDE R10, R11, R4, c[0x0][0x170] ;  /* 0x00005c000b0a7625 */ /* 0x000fc800078e0204 */
[----:B------:R-:W-:Y:S01]  /*3e50*/  IMAD.WIDE R12, R3, R4, c[0x0][0x170] ;  /* 0x00005c00030c7625 */ /* 0x000fe200078e0204 */
[----:B------:R1:W-:Y:S04]  /*3e60*/  @P4 STG.E.128 [R10.64], R32 ;  /* 0x000000200a004986 */ /* 0x0003e8000c101d0e */
[----:B------:R1:W-:Y:S04]  /*3e70*/  @P3 STG.E.128 [R12.64], R36 ;  /* 0x000000240c003986 */ /* 0x0003e8000c101d0e */
[----:B------:R1:W-:Y:S04]  /*3e80*/  @P2 STG.E.128 [R14.64], R40 ;  /* 0x000000280e002986 */ /* 0x0003e8000c101d0e */
[----:B------:R1:W-:Y:S01]  /*3e90*/  @P1 STG.E.128 [R16.64], R44 ;  /* 0x0000002c10001986 */ /* 0x0003e2000c101d0e */
[----:B------:R-:W-:Y:S05]  /*3ea0*/  @!P0 EXIT ;  /* 0x000000000000894d */ /* 0x000fea0003800000 */
[----:B-1----:R-:W1:Y:S01]  /*3eb0*/  LDS.128 R8, [R2+0x7000] ;  /* 0x0070000002087984 */ /* 0x002e620000000c00 */
[----:B------:R-:W-:-:S05]  /*3ec0*/  IADD3 R5, R103, 0x5d000, RZ ;  /* 0x0005d00067057810 */ /* 0x000fca0007ffe0ff */
[----:B------:R-:W-:-:S05]  /*3ed0*/  IMAD.WIDE R4, R5, R4, c[0x0][0x170] ;  /* 0x00005c0005047625 */ /* 0x000fca00078e0204 */
[----:B-1----:R-:W-:Y:S01]  /*3ee0*/  STG.E.128 [R4.64], R8 ;  /* 0x0000000804007986 */ /* 0x002fe2000c101d0e */
[----:B------:R-:W-:Y:S05]  /*3ef0*/  EXIT ;  /* 0x000000000000794d */ /* 0x000fea0003800000 */
.L_x_1:
[----:B------:R-:W-:-:S00]  /*3f00*/  BRA `(.L_x_1) ;  /* 0xfffffff000007947 */ /* 0x000fc0000383ffff */
[----:B------:R-:W-:-:S00]  /*3f10*/  NOP ;  /* 0x0000000000007918 */ /* 0x000fc00000000000 */
        /* <DEDUP_REMOVED lines=14> */
.L_x_2:


//--------------------- .nv.shared.triton_mm      --------------------------
	.section	.nv.shared.triton_mm,"aw",@nobits
	.sectionflags	@""
	.align	16
